//
// Generated by NVIDIA NVVM Compiler
//
// Compiler Build ID: CL-36424714
// Cuda compilation tools, release 13.0, V13.0.88
// Based on NVVM 20.0.0
//

.version 9.0
.target sm_100
.address_size 64

	// .globl	_Z19setup_curand_kernelP17curandStateXORWOWm
.global .align 4 .b8 precalc_xorwow_matrix[102400];
.global .align 4 .b8 precalc_xorwow_offset_matrix[102400];
.global .align 4 .b8 mrg32k3aM1[2304];
.global .align 4 .b8 mrg32k3aM2[2304];
.global .align 4 .b8 mrg32k3aM1SubSeq[2016];
.global .align 4 .b8 mrg32k3aM2SubSeq[2016];
.global .align 4 .b8 mrg32k3aM1Seq[2304];
.global .align 4 .b8 mrg32k3aM2Seq[2304];
.const .align 8 .b8 __cr_lgamma_table[72];

.visible .entry _Z19setup_curand_kernelP17curandStateXORWOWm(
	.param .u64 .ptr .align 1 _Z19setup_curand_kernelP17curandStateXORWOWm_param_0,
	.param .u64 _Z19setup_curand_kernelP17curandStateXORWOWm_param_1
)
{
	.reg .pred 	%p<24>;
	.reg .b32 	%r<413>;
	.reg .b64 	%rd<19>;

	ld.param.u64 	%rd8, [_Z19setup_curand_kernelP17curandStateXORWOWm_param_0];
	ld.param.u64 	%rd9, [_Z19setup_curand_kernelP17curandStateXORWOWm_param_1];
	cvta.to.global.u64 	%rd10, %rd8;
	mov.u32 	%r182, %tid.x;
	mov.u32 	%r183, %ctaid.x;
	mov.u32 	%r184, %ntid.x;
	mad.lo.s32 	%r185, %r183, %r184, %r182;
	cvt.s64.s32 	%rd18, %r185;
	mul.wide.s32 	%rd11, %r185, 48;
	add.s64 	%rd2, %rd10, %rd11;
	cvt.u32.u64 	%r186, %rd9;
	xor.b32  	%r187, %r186, -1429050551;
	mul.lo.s32 	%r188, %r187, 1099087573;
	{ .reg .b32 tmp; mov.b64 {tmp, %r189}, %rd9; }
	xor.b32  	%r190, %r189, -136515619;
	mul.lo.s32 	%r191, %r190, -1703105765;
	add.s32 	%r192, %r188, %r191;
	add.s32 	%r193, %r192, 6615241;
	add.s32 	%r194, %r188, 123456789;
	st.global.v2.u32 	[%rd2], {%r193, %r194};
	xor.b32  	%r195, %r188, 362436069;
	add.s32 	%r196, %r191, 521288629;
	st.global.v2.u32 	[%rd2+8], {%r195, %r196};
	xor.b32  	%r197, %r191, 88675123;
	add.s32 	%r198, %r188, 5783321;
	st.global.v2.u32 	[%rd2+16], {%r197, %r198};
	setp.eq.s32 	%p1, %r185, 0;
	@%p1 bra 	$L__BB0_42;
	mov.b32 	%r319, 0;
$L__BB0_2:
	and.b64  	%rd4, %rd18, 3;
	setp.eq.s64 	%p2, %rd4, 0;
	@%p2 bra 	$L__BB0_41;
	mul.wide.u32 	%rd12, %r319, 3200;
	mov.u64 	%rd13, precalc_xorwow_matrix;
	add.s64 	%rd5, %rd13, %rd12;
	cvt.u32.u64 	%r2, %rd4;
	mov.b32 	%r320, 0;
$L__BB0_4:
	mov.b32 	%r333, 0;
	mov.u32 	%r334, %r333;
	mov.u32 	%r335, %r333;
	mov.u32 	%r336, %r333;
	mov.u32 	%r337, %r333;
	mov.u32 	%r326, %r333;
$L__BB0_5:
	mul.wide.u32 	%rd14, %r326, 4;
	add.s64 	%rd15, %rd2, %rd14;
	ld.global.u32 	%r10, [%rd15+4];
	shl.b32 	%r11, %r326, 5;
	mov.b32 	%r332, 0;
$L__BB0_6:
	.pragma "nounroll";
	shr.u32 	%r203, %r10, %r332;
	and.b32  	%r204, %r203, 1;
	setp.eq.b32 	%p3, %r204, 1;
	not.pred 	%p4, %p3;
	add.s32 	%r205, %r11, %r332;
	mul.lo.s32 	%r206, %r205, 5;
	mul.wide.u32 	%rd16, %r206, 4;
	add.s64 	%rd6, %rd5, %rd16;
	@%p4 bra 	$L__BB0_8;
	ld.global.u32 	%r207, [%rd6];
	xor.b32  	%r337, %r337, %r207;
	ld.global.u32 	%r208, [%rd6+4];
	xor.b32  	%r336, %r336, %r208;
	ld.global.u32 	%r209, [%rd6+8];
	xor.b32  	%r335, %r335, %r209;
	ld.global.u32 	%r210, [%rd6+12];
	xor.b32  	%r334, %r334, %r210;
	ld.global.u32 	%r211, [%rd6+16];
	xor.b32  	%r333, %r333, %r211;
$L__BB0_8:
	and.b32  	%r213, %r203, 2;
	setp.eq.s32 	%p5, %r213, 0;
	@%p5 bra 	$L__BB0_10;
	ld.global.u32 	%r214, [%rd6+20];
	xor.b32  	%r337, %r337, %r214;
	ld.global.u32 	%r215, [%rd6+24];
	xor.b32  	%r336, %r336, %r215;
	ld.global.u32 	%r216, [%rd6+28];
	xor.b32  	%r335, %r335, %r216;
	ld.global.u32 	%r217, [%rd6+32];
	xor.b32  	%r334, %r334, %r217;
	ld.global.u32 	%r218, [%rd6+36];
	xor.b32  	%r333, %r333, %r218;
$L__BB0_10:
	and.b32  	%r220, %r203, 4;
	setp.eq.s32 	%p6, %r220, 0;
	@%p6 bra 	$L__BB0_12;
	ld.global.u32 	%r221, [%rd6+40];
	xor.b32  	%r337, %r337, %r221;
	ld.global.u32 	%r222, [%rd6+44];
	xor.b32  	%r336, %r336, %r222;
	ld.global.u32 	%r223, [%rd6+48];
	xor.b32  	%r335, %r335, %r223;
	ld.global.u32 	%r224, [%rd6+52];
	xor.b32  	%r334, %r334, %r224;
	ld.global.u32 	%r225, [%rd6+56];
	xor.b32  	%r333, %r333, %r225;
$L__BB0_12:
	and.b32  	%r227, %r203, 8;
	setp.eq.s32 	%p7, %r227, 0;
	@%p7 bra 	$L__BB0_14;
	ld.global.u32 	%r228, [%rd6+60];
	xor.b32  	%r337, %r337, %r228;
	ld.global.u32 	%r229, [%rd6+64];
	xor.b32  	%r336, %r336, %r229;
	ld.global.u32 	%r230, [%rd6+68];
	xor.b32  	%r335, %r335, %r230;
	ld.global.u32 	%r231, [%rd6+72];
	xor.b32  	%r334, %r334, %r231;
	ld.global.u32 	%r232, [%rd6+76];
	xor.b32  	%r333, %r333, %r232;
$L__BB0_14:
	and.b32  	%r234, %r203, 16;
	setp.eq.s32 	%p8, %r234, 0;
	@%p8 bra 	$L__BB0_16;
	ld.global.u32 	%r235, [%rd6+80];
	xor.b32  	%r337, %r337, %r235;
	ld.global.u32 	%r236, [%rd6+84];
	xor.b32  	%r336, %r336, %r236;
	ld.global.u32 	%r237, [%rd6+88];
	xor.b32  	%r335, %r335, %r237;
	ld.global.u32 	%r238, [%rd6+92];
	xor.b32  	%r334, %r334, %r238;
	ld.global.u32 	%r239, [%rd6+96];
	xor.b32  	%r333, %r333, %r239;
$L__BB0_16:
	and.b32  	%r241, %r203, 32;
	setp.eq.s32 	%p9, %r241, 0;
	@%p9 bra 	$L__BB0_18;
	ld.global.u32 	%r242, [%rd6+100];
	xor.b32  	%r337, %r337, %r242;
	ld.global.u32 	%r243, [%rd6+104];
	xor.b32  	%r336, %r336, %r243;
	ld.global.u32 	%r244, [%rd6+108];
	xor.b32  	%r335, %r335, %r244;
	ld.global.u32 	%r245, [%rd6+112];
	xor.b32  	%r334, %r334, %r245;
	ld.global.u32 	%r246, [%rd6+116];
	xor.b32  	%r333, %r333, %r246;
$L__BB0_18:
	and.b32  	%r248, %r203, 64;
	setp.eq.s32 	%p10, %r248, 0;
	@%p10 bra 	$L__BB0_20;
	ld.global.u32 	%r249, [%rd6+120];
	xor.b32  	%r337, %r337, %r249;
	ld.global.u32 	%r250, [%rd6+124];
	xor.b32  	%r336, %r336, %r250;
	ld.global.u32 	%r251, [%rd6+128];
	xor.b32  	%r335, %r335, %r251;
	ld.global.u32 	%r252, [%rd6+132];
	xor.b32  	%r334, %r334, %r252;
	ld.global.u32 	%r253, [%rd6+136];
	xor.b32  	%r333, %r333, %r253;
$L__BB0_20:
	and.b32  	%r255, %r203, 128;
	setp.eq.s32 	%p11, %r255, 0;
	@%p11 bra 	$L__BB0_22;
	ld.global.u32 	%r256, [%rd6+140];
	xor.b32  	%r337, %r337, %r256;
	ld.global.u32 	%r257, [%rd6+144];
	xor.b32  	%r336, %r336, %r257;
	ld.global.u32 	%r258, [%rd6+148];
	xor.b32  	%r335, %r335, %r258;
	ld.global.u32 	%r259, [%rd6+152];
	xor.b32  	%r334, %r334, %r259;
	ld.global.u32 	%r260, [%rd6+156];
	xor.b32  	%r333, %r333, %r260;
$L__BB0_22:
	and.b32  	%r262, %r203, 256;
	setp.eq.s32 	%p12, %r262, 0;
	@%p12 bra 	$L__BB0_24;
	ld.global.u32 	%r263, [%rd6+160];
	xor.b32  	%r337, %r337, %r263;
	ld.global.u32 	%r264, [%rd6+164];
	xor.b32  	%r336, %r336, %r264;
	ld.global.u32 	%r265, [%rd6+168];
	xor.b32  	%r335, %r335, %r265;
	ld.global.u32 	%r266, [%rd6+172];
	xor.b32  	%r334, %r334, %r266;
	ld.global.u32 	%r267, [%rd6+176];
	xor.b32  	%r333, %r333, %r267;
$L__BB0_24:
	and.b32  	%r269, %r203, 512;
	setp.eq.s32 	%p13, %r269, 0;
	@%p13 bra 	$L__BB0_26;
	ld.global.u32 	%r270, [%rd6+180];
	xor.b32  	%r337, %r337, %r270;
	ld.global.u32 	%r271, [%rd6+184];
	xor.b32  	%r336, %r336, %r271;
	ld.global.u32 	%r272, [%rd6+188];
	xor.b32  	%r335, %r335, %r272;
	ld.global.u32 	%r273, [%rd6+192];
	xor.b32  	%r334, %r334, %r273;
	ld.global.u32 	%r274, [%rd6+196];
	xor.b32  	%r333, %r333, %r274;
$L__BB0_26:
	and.b32  	%r276, %r203, 1024;
	setp.eq.s32 	%p14, %r276, 0;
	@%p14 bra 	$L__BB0_28;
	ld.global.u32 	%r277, [%rd6+200];
	xor.b32  	%r337, %r337, %r277;
	ld.global.u32 	%r278, [%rd6+204];
	xor.b32  	%r336, %r336, %r278;
	ld.global.u32 	%r279, [%rd6+208];
	xor.b32  	%r335, %r335, %r279;
	ld.global.u32 	%r280, [%rd6+212];
	xor.b32  	%r334, %r334, %r280;
	ld.global.u32 	%r281, [%rd6+216];
	xor.b32  	%r333, %r333, %r281;
$L__BB0_28:
	and.b32  	%r283, %r203, 2048;
	setp.eq.s32 	%p15, %r283, 0;
	@%p15 bra 	$L__BB0_30;
	ld.global.u32 	%r284, [%rd6+220];
	xor.b32  	%r337, %r337, %r284;
	ld.global.u32 	%r285, [%rd6+224];
	xor.b32  	%r336, %r336, %r285;
	ld.global.u32 	%r286, [%rd6+228];
	xor.b32  	%r335, %r335, %r286;
	ld.global.u32 	%r287, [%rd6+232];
	xor.b32  	%r334, %r334, %r287;
	ld.global.u32 	%r288, [%rd6+236];
	xor.b32  	%r333, %r333, %r288;
$L__BB0_30:
	and.b32  	%r290, %r203, 4096;
	setp.eq.s32 	%p16, %r290, 0;
	@%p16 bra 	$L__BB0_32;
	ld.global.u32 	%r291, [%rd6+240];
	xor.b32  	%r337, %r337, %r291;
	ld.global.u32 	%r292, [%rd6+244];
	xor.b32  	%r336, %r336, %r292;
	ld.global.u32 	%r293, [%rd6+248];
	xor.b32  	%r335, %r335, %r293;
	ld.global.u32 	%r294, [%rd6+252];
	xor.b32  	%r334, %r334, %r294;
	ld.global.u32 	%r295, [%rd6+256];
	xor.b32  	%r333, %r333, %r295;
$L__BB0_32:
	and.b32  	%r297, %r203, 8192;
	setp.eq.s32 	%p17, %r297, 0;
	@%p17 bra 	$L__BB0_34;
	ld.global.u32 	%r298, [%rd6+260];
	xor.b32  	%r337, %r337, %r298;
	ld.global.u32 	%r299, [%rd6+264];
	xor.b32  	%r336, %r336, %r299;
	ld.global.u32 	%r300, [%rd6+268];
	xor.b32  	%r335, %r335, %r300;
	ld.global.u32 	%r301, [%rd6+272];
	xor.b32  	%r334, %r334, %r301;
	ld.global.u32 	%r302, [%rd6+276];
	xor.b32  	%r333, %r333, %r302;
$L__BB0_34:
	and.b32  	%r304, %r203, 16384;
	setp.eq.s32 	%p18, %r304, 0;
	@%p18 bra 	$L__BB0_36;
	ld.global.u32 	%r305, [%rd6+280];
	xor.b32  	%r337, %r337, %r305;
	ld.global.u32 	%r306, [%rd6+284];
	xor.b32  	%r336, %r336, %r306;
	ld.global.u32 	%r307, [%rd6+288];
	xor.b32  	%r335, %r335, %r307;
	ld.global.u32 	%r308, [%rd6+292];
	xor.b32  	%r334, %r334, %r308;
	ld.global.u32 	%r309, [%rd6+296];
	xor.b32  	%r333, %r333, %r309;
$L__BB0_36:
	and.b32  	%r311, %r203, 32768;
	setp.eq.s32 	%p19, %r311, 0;
	@%p19 bra 	$L__BB0_38;
	ld.global.u32 	%r312, [%rd6+300];
	xor.b32  	%r337, %r337, %r312;
	ld.global.u32 	%r313, [%rd6+304];
	xor.b32  	%r336, %r336, %r313;
	ld.global.u32 	%r314, [%rd6+308];
	xor.b32  	%r335, %r335, %r314;
	ld.global.u32 	%r315, [%rd6+312];
	xor.b32  	%r334, %r334, %r315;
	ld.global.u32 	%r316, [%rd6+316];
	xor.b32  	%r333, %r333, %r316;
$L__BB0_38:
	add.s32 	%r332, %r332, 16;
	setp.ne.s32 	%p20, %r332, 32;
	@%p20 bra 	$L__BB0_6;
	mad.lo.s32 	%r317, %r326, -31, %r11;
	add.s32 	%r326, %r317, 1;
	setp.ne.s32 	%p21, %r326, 5;
	@%p21 bra 	$L__BB0_5;
	st.global.u32 	[%rd2+4], %r337;
	st.global.u32 	[%rd2+8], %r336;
	st.global.u32 	[%rd2+12], %r335;
	st.global.u32 	[%rd2+16], %r334;
	st.global.u32 	[%rd2+20], %r333;
	add.s32 	%r320, %r320, 1;
	setp.lt.u32 	%p22, %r320, %r2;
	@%p22 bra 	$L__BB0_4;
$L__BB0_41:
	shr.u64 	%rd7, %rd18, 2;
	add.s32 	%r319, %r319, 1;
	setp.gt.u64 	%p23, %rd18, 3;
	mov.u64 	%rd18, %rd7;
	@%p23 bra 	$L__BB0_2;
$L__BB0_42:
	mov.b32 	%r318, 0;
	st.global.v2.u32 	[%rd2+24], {%r318, %r318};
	st.global.u32 	[%rd2+32], %r318;
	mov.b64 	%rd17, 0;
	st.global.u64 	[%rd2+40], %rd17;
	ret;

}
	// .globl	_Z18random_walk_kernelPKiS0_iiiPiP17curandStateXORWOW
.visible .entry _Z18random_walk_kernelPKiS0_iiiPiP17curandStateXORWOW(
	.param .u64 .ptr .align 1 _Z18random_walk_kernelPKiS0_iiiPiP17curandStateXORWOW_param_0,
	.param .u64 .ptr .align 1 _Z18random_walk_kernelPKiS0_iiiPiP17curandStateXORWOW_param_1,
	.param .u32 _Z18random_walk_kernelPKiS0_iiiPiP17curandStateXORWOW_param_2,
	.param .u32 _Z18random_walk_kernelPKiS0_iiiPiP17curandStateXORWOW_param_3,
	.param .u32 _Z18random_walk_kernelPKiS0_iiiPiP17curandStateXORWOW_param_4,
	.param .u64 .ptr .align 1 _Z18random_walk_kernelPKiS0_iiiPiP17curandStateXORWOW_param_5,
	.param .u64 .ptr .align 1 _Z18random_walk_kernelPKiS0_iiiPiP17curandStateXORWOW_param_6
)
{
	.reg .pred 	%p<5>;
	.reg .b32 	%r<64>;
	.reg .b32 	%f<2>;
	.reg .b64 	%rd<19>;
	.reg .b64 	%fd<2>;

	ld.param.u64 	%rd5, [_Z18random_walk_kernelPKiS0_iiiPiP17curandStateXORWOW_param_0];
	ld.param.u64 	%rd6, [_Z18random_walk_kernelPKiS0_iiiPiP17curandStateXORWOW_param_1];
	ld.param.u32 	%r33, [_Z18random_walk_kernelPKiS0_iiiPiP17curandStateXORWOW_param_2];
	ld.param.u32 	%r31, [_Z18random_walk_kernelPKiS0_iiiPiP17curandStateXORWOW_param_3];
	ld.param.u32 	%r32, [_Z18random_walk_kernelPKiS0_iiiPiP17curandStateXORWOW_param_4];
	ld.param.u64 	%rd7, [_Z18random_walk_kernelPKiS0_iiiPiP17curandStateXORWOW_param_5];
	ld.param.u64 	%rd8, [_Z18random_walk_kernelPKiS0_iiiPiP17curandStateXORWOW_param_6];
	mov.u32 	%r34, %ctaid.x;
	mov.u32 	%r35, %ntid.x;
	mov.u32 	%r36, %tid.x;
	mad.lo.s32 	%r1, %r34, %r35, %r36;
	mul.lo.s32 	%r37, %r32, %r33;
	setp.ge.s32 	%p1, %r1, %r37;
	@%p1 bra 	$L__BB1_6;
	cvta.to.global.u64 	%rd9, %rd7;
	cvta.to.global.u64 	%rd10, %rd8;
	div.s32 	%r51, %r1, %r32;
	mul.wide.s32 	%rd11, %r1, 48;
	add.s64 	%rd1, %rd10, %rd11;
	ld.global.v2.u32 	{%r63, %r62}, [%rd1];
	ld.global.v2.u32 	{%r61, %r60}, [%rd1+8];
	ld.global.v2.u32 	{%r59, %r58}, [%rd1+16];
	ld.global.v2.u32 	{%r9, %r10}, [%rd1+24];
	ld.global.f32 	%f1, [%rd1+32];
	ld.global.f64 	%fd1, [%rd1+40];
	mul.lo.s32 	%r38, %r31, %r1;
	mul.wide.s32 	%rd12, %r38, 4;
	add.s64 	%rd2, %rd9, %rd12;
	st.global.u32 	[%rd2], %r51;
	setp.lt.s32 	%p2, %r31, 2;
	@%p2 bra 	$L__BB1_5;
	cvta.to.global.u64 	%rd3, %rd5;
	cvta.to.global.u64 	%rd4, %rd6;
	mov.b32 	%r50, 1;
	mov.u32 	%r54, %r59;
	mov.u32 	%r55, %r60;
	mov.u32 	%r56, %r61;
$L__BB1_3:
	mov.u32 	%r61, %r56;
	mov.u32 	%r56, %r55;
	mov.u32 	%r55, %r54;
	mov.u32 	%r54, %r58;
	mul.wide.s32 	%rd13, %r51, 4;
	add.s64 	%rd14, %rd3, %rd13;
	ld.global.u32 	%r19, [%rd14];
	ld.global.u32 	%r40, [%rd14+4];
	sub.s32 	%r20, %r40, %r19;
	setp.eq.s32 	%p3, %r20, 0;
	mov.u32 	%r59, %r55;
	mov.u32 	%r60, %r56;
	@%p3 bra 	$L__BB1_5;
	shr.u32 	%r41, %r62, 2;
	xor.b32  	%r42, %r41, %r62;
	shl.b32 	%r43, %r54, 4;
	shl.b32 	%r44, %r42, 1;
	xor.b32  	%r45, %r43, %r44;
	xor.b32  	%r46, %r45, %r54;
	xor.b32  	%r58, %r46, %r42;
	add.s32 	%r63, %r63, 362437;
	add.s32 	%r47, %r58, %r63;
	rem.u32 	%r48, %r47, %r20;
	add.s32 	%r49, %r48, %r19;
	mul.wide.s32 	%rd15, %r49, 4;
	add.s64 	%rd16, %rd4, %rd15;
	ld.global.u32 	%r51, [%rd16];
	mul.wide.u32 	%rd17, %r50, 4;
	add.s64 	%rd18, %rd2, %rd17;
	st.global.u32 	[%rd18], %r51;
	add.s32 	%r50, %r50, 1;
	setp.ne.s32 	%p4, %r50, %r31;
	mov.u32 	%r62, %r61;
	mov.u32 	%r59, %r54;
	mov.u32 	%r60, %r55;
	mov.u32 	%r61, %r56;
	@%p4 bra 	$L__BB1_3;
$L__BB1_5:
	st.global.v2.u32 	[%rd1], {%r63, %r62};
	st.global.v2.u32 	[%rd1+8], {%r61, %r60};
	st.global.v2.u32 	[%rd1+16], {%r59, %r58};
	st.global.v2.u32 	[%rd1+24], {%r9, %r10};
	st.global.f32 	[%rd1+32], %f1;
	st.global.f64 	[%rd1+40], %fd1;
$L__BB1_6:
	ret;

}


// ===== COMPILED SASS (sm_100) =====

	.target	sm_100

	.elftype	@"ET_EXEC"


//--------------------- .note.nv.tkinfo           --------------------------
	.section	.note.nv.tkinfo,"",@"SHT_NOTE"
	.sectionflags	@"SHF_NOTE_NV_TKINFO"
	.tkinfo
        /*0018*/ 	.word	0x00000002
        /*0030*/ 	.string	""
        /*0030*/ 	.string	"ptxas"
        /*0030*/ 	.string	"Cuda compilation tools, release 13.0, V13.0.88"
        /*0030*/ 	.string	"Build cuda_13.0.r13.0/compiler.36424714_0"
        /*0030*/ 	.string	"-arch sm_100 -m 64 "



//--------------------- .note.nv.cuinfo           --------------------------
	.section	.note.nv.cuinfo,"",@"SHT_NOTE"
	.sectionflags	@"SHF_NOTE_NV_CUINFO"
        /*0018*/ 	.short	0x0002
        /*001a*/ 	.short	0x0064
        /*001c*/ 	.short	0x0082
	.zero		2


//--------------------- .nv.info                  --------------------------
	.section	.nv.info,"",@"SHT_CUDA_INFO"
	.align	4


	//----- nvinfo : EIATTR_REGCOUNT
	.align		4
        /*0000*/ 	.byte	0x04, 0x2f
        /*0002*/ 	.short	(.L_10 - .L_9)
	.align		4
.L_9:
        /*0004*/ 	.word	index@(_Z19setup_curand_kernelP17curandStateXORWOWm)
        /*0008*/ 	.word	0x0000001f


	//----- nvinfo : EIATTR_FRAME_SIZE
	.align		4
.L_10:
        /*000c*/ 	.byte	0x04, 0x11
        /*000e*/ 	.short	(.L_12 - .L_11)
	.align		4
.L_11:
        /*0010*/ 	.word	index@(_Z19setup_curand_kernelP17curandStateXORWOWm)
        /*0014*/ 	.word	0x00000000


	//----- nvinfo : EIATTR_REGCOUNT
	.align		4
.L_12:
        /*0018*/ 	.byte	0x04, 0x2f
        /*001a*/ 	.short	(.L_14 - .L_13)
	.align		4
.L_13:
        /*001c*/ 	.word	index@(_Z18random_walk_kernelPKiS0_iiiPiP17curandStateXORWOW)
        /*0020*/ 	.word	0x0000001c


	//----- nvinfo : EIATTR_FRAME_SIZE
	.align		4
.L_14:
        /*0024*/ 	.byte	0x04, 0x11
        /*0026*/ 	.short	(.L_16 - .L_15)
	.align		4
.L_15:
        /*0028*/ 	.word	index@(_Z18random_walk_kernelPKiS0_iiiPiP17curandStateXORWOW)
        /*002c*/ 	.word	0x00000000


	//----- nvinfo : EIATTR_MIN_STACK_SIZE
	.align		4
.L_16:
        /*0030*/ 	.byte	0x04, 0x12
        /*0032*/ 	.short	(.L_18 - .L_17)
	.align		4
.L_17:
        /*0034*/ 	.word	index@(_Z18random_walk_kernelPKiS0_iiiPiP17curandStateXORWOW)
        /*0038*/ 	.word	0x00000000


	//----- nvinfo : EIATTR_MIN_STACK_SIZE
	.align		4
.L_18:
        /*003c*/ 	.byte	0x04, 0x12
        /*003e*/ 	.short	(.L_20 - .L_19)
	.align		4
.L_19:
        /*0040*/ 	.word	index@(_Z19setup_curand_kernelP17curandStateXORWOWm)
        /*0044*/ 	.word	0x00000000
.L_20:


//--------------------- .nv.compat                --------------------------
	.section	.nv.compat,"",@"SHT_CUDA_COMPAT_INFO"
	.align	4
        /*0000*/ 	.byte	0x02, 0x09, 0x00, 0x00, 0x02, 0x02, 0x01, 0x00, 0x02, 0x05, 0x05, 0x00, 0x03, 0x07, 0x01, 0x01
        /*0010*/ 	.byte	0x02, 0x03, 0x00, 0x00, 0x02, 0x06, 0x01, 0x00, 0x04, 0x0b, 0x08, 0x00, 0x09, 0x00, 0x00, 0x00
        /*0020*/ 	.byte	0x00, 0x00, 0x00, 0x00


//--------------------- .nv.info._Z18random_walk_kernelPKiS0_iiiPiP17curandStateXORWOW --------------------------
	.section	.nv.info._Z18random_walk_kernelPKiS0_iiiPiP17curandStateXORWOW,"",@"SHT_CUDA_INFO"
	.sectionflags	@""
	.align	4


	//----- nvinfo : EIATTR_CUDA_API_VERSION
	.align		4
        /*0000*/ 	.byte	0x04, 0x37
        /*0002*/ 	.short	(.L_22 - .L_21)
.L_21:
        /*0004*/ 	.word	0x00000082


	//----- nvinfo : EIATTR_KPARAM_INFO
	.align		4
.L_22:
        /*0008*/ 	.byte	0x04, 0x17
        /*000a*/ 	.short	(.L_24 - .L_23)
.L_23:
        /*000c*/ 	.word	0x00000000
        /*0010*/ 	.short	0x0006
        /*0012*/ 	.short	0x0028
        /*0014*/ 	.byte	0x00, 0xf5, 0x21, 0x00


	//----- nvinfo : EIATTR_KPARAM_INFO
	.align		4
.L_24:
        /*0018*/ 	.byte	0x04, 0x17
        /*001a*/ 	.short	(.L_26 - .L_25)
.L_25:
        /*001c*/ 	.word	0x00000000
        /*0020*/ 	.short	0x0005
        /*0022*/ 	.short	0x0020
        /*0024*/ 	.byte	0x00, 0xf5, 0x21, 0x00


	//----- nvinfo : EIATTR_KPARAM_INFO
	.align		4
.L_26:
        /*0028*/ 	.byte	0x04, 0x17
        /*002a*/ 	.short	(.L_28 - .L_27)
.L_27:
        /*002c*/ 	.word	0x00000000
        /*0030*/ 	.short	0x0004
        /*0032*/ 	.short	0x0018
        /*0034*/ 	.byte	0x00, 0xf0, 0x11, 0x00


	//----- nvinfo : EIATTR_KPARAM_INFO
	.align		4
.L_28:
        /*0038*/ 	.byte	0x04, 0x17
        /*003a*/ 	.short	(.L_30 - .L_29)
.L_29:
        /*003c*/ 	.word	0x00000000
        /*0040*/ 	.short	0x0003
        /*0042*/ 	.short	0x0014
        /*0044*/ 	.byte	0x00, 0xf0, 0x11, 0x00


	//----- nvinfo : EIATTR_KPARAM_INFO
	.align		4
.L_30:
        /*0048*/ 	.byte	0x04, 0x17
        /*004a*/ 	.short	(.L_32 - .L_31)
.L_31:
        /*004c*/ 	.word	0x00000000
        /*0050*/ 	.short	0x0002
        /*0052*/ 	.short	0x0010
        /*0054*/ 	.byte	0x00, 0xf0, 0x11, 0x00


	//----- nvinfo : EIATTR_KPARAM_INFO
	.align		4
.L_32:
        /*0058*/ 	.byte	0x04, 0x17
        /*005a*/ 	.short	(.L_34 - .L_33)
.L_33:
        /*005c*/ 	.word	0x00000000
        /*0060*/ 	.short	0x0001
        /*0062*/ 	.short	0x0008
        /*0064*/ 	.byte	0x00, 0xf5, 0x21, 0x00


	//----- nvinfo : EIATTR_KPARAM_INFO
	.align		4
.L_34:
        /*0068*/ 	.byte	0x04, 0x17
        /*006a*/ 	.short	(.L_36 - .L_35)
.L_35:
        /*006c*/ 	.word	0x00000000
        /*0070*/ 	.short	0x0000
        /*0072*/ 	.short	0x0000
        /*0074*/ 	.byte	0x00, 0xf5, 0x21, 0x00


	//----- nvinfo : EIATTR_SPARSE_MMA_MASK
	.align		4
.L_36:
        /*0078*/ 	.byte	0x03, 0x50
        /*007a*/ 	.short	0x0000


	//----- nvinfo : EIATTR_MAXREG_COUNT
	.align		4
        /*007c*/ 	.byte	0x03, 0x1b
        /*007e*/ 	.short	0x00ff


	//----- nvinfo : EIATTR_MERCURY_ISA_VERSION
	.align		4
        /*0080*/ 	.byte	0x03, 0x5f
        /*0082*/ 	.short	0x0101


	//----- nvinfo : EIATTR_VRC_CTA_INIT_COUNT
	.align		4
        /*0084*/ 	.byte	0x02, 0x4a
	.zero		1
	.zero		1


	//----- nvinfo : EIATTR_EXIT_INSTR_OFFSETS
	.align		4
        /*0088*/ 	.byte	0x04, 0x1c
        /*008a*/ 	.short	(.L_38 - .L_37)


	//   ....[0]....
.L_37:
        /*008c*/ 	.word	0x00000090


	//   ....[1]....
        /*0090*/ 	.word	0x000006d0


	//----- nvinfo : EIATTR_CRS_STACK_SIZE
	.align		4
.L_38:
        /*0094*/ 	.byte	0x04, 0x1e
        /*0096*/ 	.short	(.L_40 - .L_39)
.L_39:
        /*0098*/ 	.word	0x00000000


	//----- nvinfo : EIATTR_CBANK_PARAM_SIZE
	.align		4
.L_40:
        /*009c*/ 	.byte	0x03, 0x19
        /*009e*/ 	.short	0x0030


	//----- nvinfo : EIATTR_PARAM_CBANK
	.align		4
        /*00a0*/ 	.byte	0x04, 0x0a
        /*00a2*/ 	.short	(.L_42 - .L_41)
	.align		4
.L_41:
        /*00a4*/ 	.word	index@(.nv.constant0._Z18random_walk_kernelPKiS0_iiiPiP17curandStateXORWOW)
        /*00a8*/ 	.short	0x0380
        /*00aa*/ 	.short	0x0030


	//----- nvinfo : EIATTR_SW_WAR
	.align		4
.L_42:
        /*00ac*/ 	.byte	0x04, 0x36
        /*00ae*/ 	.short	(.L_44 - .L_43)
.L_43:
        /*00b0*/ 	.word	0x00000008
.L_44:


//--------------------- .nv.info._Z19setup_curand_kernelP17curandStateXORWOWm --------------------------
	.section	.nv.info._Z19setup_curand_kernelP17curandStateXORWOWm,"",@"SHT_CUDA_INFO"
	.sectionflags	@""
	.align	4


	//----- nvinfo : EIATTR_CUDA_API_VERSION
	.align		4
        /*0000*/ 	.byte	0x04, 0x37
        /*0002*/ 	.short	(.L_46 - .L_45)
.L_45:
        /*0004*/ 	.word	0x00000082


	//----- nvinfo : EIATTR_KPARAM_INFO
	.align		4
.L_46:
        /*0008*/ 	.byte	0x04, 0x17
        /*000a*/ 	.short	(.L_48 - .L_47)
.L_47:
        /*000c*/ 	.word	0x00000000
        /*0010*/ 	.short	0x0001
        /*0012*/ 	.short	0x0008
        /*0014*/ 	.byte	0x00, 0xf0, 0x21, 0x00


	//----- nvinfo : EIATTR_KPARAM_INFO
	.align		4
.L_48:
        /*0018*/ 	.byte	0x04, 0x17
        /*001a*/ 	.short	(.L_50 - .L_49)
.L_49:
        /*001c*/ 	.word	0x00000000
        /*0020*/ 	.short	0x0000
        /*0022*/ 	.short	0x0000
        /*0024*/ 	.byte	0x00, 0xf5, 0x21, 0x00


	//----- nvinfo : EIATTR_SPARSE_MMA_MASK
	.align		4
.L_50:
        /*0028*/ 	.byte	0x03, 0x50
        /*002a*/ 	.short	0x0000


	//----- nvinfo : EIATTR_MAXREG_COUNT
	.align		4
        /*002c*/ 	.byte	0x03, 0x1b
        /*002e*/ 	.short	0x00ff


	//----- nvinfo : EIATTR_MERCURY_ISA_VERSION
	.align		4
        /*0030*/ 	.byte	0x03, 0x5f
        /*0032*/ 	.short	0x0101


	//----- nvinfo : EIATTR_VRC_CTA_INIT_COUNT
	.align		4
        /*0034*/ 	.byte	0x02, 0x4a
	.zero		1
	.zero		1


	//----- nvinfo : EIATTR_EXIT_INSTR_OFFSETS
	.align		4
        /*0038*/ 	.byte	0x04, 0x1c
        /*003a*/ 	.short	(.L_52 - .L_51)


	//   ....[0]....
.L_51:
        /*003c*/ 	.word	0x00000ed0


	//----- nvinfo : EIATTR_CRS_STACK_SIZE
	.align		4
.L_52:
        /*0040*/ 	.byte	0x04, 0x1e
        /*0042*/ 	.short	(.L_54 - .L_53)
.L_53:
        /*0044*/ 	.word	0x00000000


	//----- nvinfo : EIATTR_CBANK_PARAM_SIZE
	.align		4
.L_54:
        /*0048*/ 	.byte	0x03, 0x19
        /*004a*/ 	.short	0x0010


	//----- nvinfo : EIATTR_PARAM_CBANK
	.align		4
        /*004c*/ 	.byte	0x04, 0x0a
        /*004e*/ 	.short	(.L_56 - .L_55)
	.align		4
.L_55:
        /*0050*/ 	.word	index@(.nv.constant0._Z19setup_curand_kernelP17curandStateXORWOWm)
        /*0054*/ 	.short	0x0380
        /*0056*/ 	.short	0x0010


	//----- nvinfo : EIATTR_SW_WAR
	.align		4
.L_56:
        /*0058*/ 	.byte	0x04, 0x36
        /*005a*/ 	.short	(.L_58 - .L_57)
.L_57:
        /*005c*/ 	.word	0x00000008
.L_58:


//--------------------- .nv.callgraph             --------------------------
	.section	.nv.callgraph,"",@"SHT_CUDA_CALLGRAPH"
	.align	4
	.sectionentsize	8
	.align		4
        /*0000*/ 	.word	0x00000000
	.align		4
        /*0004*/ 	.word	0xffffffff
	.align		4
        /*0008*/ 	.word	0x00000000
	.align		4
        /*000c*/ 	.word	0xfffffffe
	.align		4
        /*0010*/ 	.word	0x00000000
	.align		4
        /*0014*/ 	.word	0xfffffffd
	.align		4
        /*0018*/ 	.word	0x00000000
	.align		4
        /*001c*/ 	.word	0xfffffffc


//--------------------- .nv.constant4             --------------------------
	.section	.nv.constant4,"a",@progbits
	.align	8
	.align		8
.nv.constant4:
        /*0000*/ 	.dword	precalc_xorwow_matrix
	.align		8
        /*0008*/ 	.dword	precalc_xorwow_offset_matrix
	.align		8
        /*0010*/ 	.dword	mrg32k3aM1
	.align		8
        /*0018*/ 	.dword	mrg32k3aM2
	.align		8
        /*0020*/ 	.dword	mrg32k3aM1SubSeq
	.align		8
        /*0028*/ 	.dword	mrg32k3aM2SubSeq
	.align		8
        /*0030*/ 	.dword	mrg32k3aM1Seq
	.align		8
        /*0038*/ 	.dword	mrg32k3aM2Seq


//--------------------- .nv.constant3             --------------------------
	.section	.nv.constant3,"a",@progbits
	.align	8
.nv.constant3:
	.type		__cr_lgamma_table,@object
	.size		__cr_lgamma_table,(.L_8 - __cr_lgamma_table)
__cr_lgamma_table:
        /*0000*/ 	.byte	0x00, 0x00, 0x00, 0x00, 0x00, 0x00, 0x00, 0x00, 0x00, 0x00, 0x00, 0x00, 0x00, 0x00, 0x00, 0x00
        /*0010*/ 	.byte	0xef, 0x39, 0xfa, 0xfe, 0x42, 0x2e, 0xe6, 0x3f, 0x02, 0x20, 0x2a, 0xfa, 0x0b, 0xab, 0xfc, 0x3f
        /*0020*/ 	.byte	0xf9, 0x2c, 0x92, 0x7c, 0xa7, 0x6c, 0x09, 0x40, 0xc9, 0x79, 0x44, 0x3c, 0x64, 0x26, 0x13, 0x40
        /*0030*/ 	.byte	0xca, 0x01, 0xcf, 0x3a, 0x27, 0x51, 0x1a, 0x40, 0x30, 0xcc, 0x2d, 0xf3, 0xe1, 0x0c, 0x21, 0x40
        /*0040*/ 	.byte	0x0d, 0xb7, 0xfc, 0x82, 0x8e, 0x35, 0x25, 0x40
.L_8:


//--------------------- .text._Z18random_walk_kernelPKiS0_iiiPiP17curandStateXORWOW --------------------------
	.section	.text._Z18random_walk_kernelPKiS0_iiiPiP17curandStateXORWOW,"ax",@progbits
	.align	128
        .global         _Z18random_walk_kernelPKiS0_iiiPiP17curandStateXORWOW
        .type           _Z18random_walk_kernelPKiS0_iiiPiP17curandStateXORWOW,@function
        .size           _Z18random_walk_kernelPKiS0_iiiPiP17curandStateXORWOW,(.L_x_13 - _Z18random_walk_kernelPKiS0_iiiPiP17curandStateXORWOW)
        .other          _Z18random_walk_kernelPKiS0_iiiPiP17curandStateXORWOW,@"STO_CUDA_ENTRY STV_DEFAULT"
_Z18random_walk_kernelPKiS0_iiiPiP17curandStateXORWOW:
.text._Z18random_walk_kernelPKiS0_iiiPiP17curandStateXORWOW:
[----:B------:R-:W-:Y:S01]  /*0000*/  LDC R1, c[0x0][0x37c] ;  /* 0x0000df00ff017b82 */ /* 0x000fe20000000800 */
[----:B------:R-:W0:Y:S07]  /*0010*/  S2R R5, SR_TID.X ;  /* 0x0000000000057919 */ /* 0x000e2e0000002100 */
[----:B------:R-:W0:Y:S01]  /*0020*/  S2UR UR4, SR_CTAID.X ;  /* 0x00000000000479c3 */ /* 0x000e220000002500 */
[----:B------:R-:W1:Y:S07]  /*0030*/  LDCU UR5, c[0x0][0x390] ;  /* 0x00007200ff0577ac */ /* 0x000e6e0008000800 */
[----:B------:R-:W0:Y:S08]  /*0040*/  LDC R0, c[0x0][0x360] ;  /* 0x0000d800ff007b82 */ /* 0x000e300000000800 */
[----:B------:R-:W1:Y:S01]  /*0050*/  LDC R3, c[0x0][0x398] ;  /* 0x0000e600ff037b82 */ /* 0x000e620000000800 */
[----:B0-----:R-:W-:-:S02]  /*0060*/  IMAD R0, R0, UR4, R5 ;  /* 0x0000000400007c24 */ /* 0x001fc4000f8e0205 */
[----:B-1----:R-:W-:-:S05]  /*0070*/  IMAD R5, R3, UR5, RZ ;  /* 0x0000000503057c24 */ /* 0x002fca000f8e02ff */
[----:B------:R-:W-:-:S13]  /*0080*/  ISETP.GE.AND P0, PT, R0, R5, PT ;  /* 0x000000050000720c */ /* 0x000fda0003f06270 */
[----:B------:R-:W-:Y:S05]  /*0090*/  @P0 EXIT ;  /* 0x000000000000094d */ /* 0x000fea0003800000 */
[----:B------:R-:W-:Y:S01]  /*00a0*/  IABS R2, R3 ;  /* 0x0000000300027213 */ /* 0x000fe20000000000 */
[----:B------:R-:W0:Y:S01]  /*00b0*/  LDC.64 R16, c[0x0][0x3a8] ;  /* 0x0000ea00ff107b82 */ /* 0x000e220000000a00 */
[----:B------:R-:W-:Y:S01]  /*00c0*/  IABS R20, R0 ;  /* 0x0000000000147213 */ /* 0x000fe20000000000 */
[----:B------:R-:W1:Y:S01]  /*00d0*/  LDCU UR6, c[0x0][0x394] ;  /* 0x00007280ff0677ac */ /* 0x000e620008000800 */
[----:B------:R-:W2:Y:S01]  /*00e0*/  I2F.RP R18, R2 ;  /* 0x0000000200127306 */ /* 0x000ea20000209400 */
[----:B------:R-:W3:Y:S07]  /*00f0*/  LDCU.64 UR4, c[0x0][0x358] ;  /* 0x00006b00ff0477ac */ /* 0x000eee0008000a00 */
[----:B--2---:R-:W2:Y:S01]  /*0100*/  MUFU.RCP R18, R18 ;  /* 0x0000001200127308 */ /* 0x004ea20000001000 */
[----:B0-----:R-:W-:-:S05]  /*0110*/  IMAD.WIDE R16, R0, 0x30, R16 ;  /* 0x0000003000107825 */ /* 0x001fca00078e0210 */
[----:B---3--:R0:W5:Y:S04]  /*0120*/  LDG.E R19, desc[UR4][R16.64+0x20] ;  /* 0x0000200410137981 */ /* 0x008168000c1e1900 */
[----:B------:R0:W5:Y:S01]  /*0130*/  LDG.E.64 R14, desc[UR4][R16.64+0x28] ;  /* 0x00002804100e7981 */ /* 0x000162000c1e1b00 */
[----:B--2---:R-:W-:-:S03]  /*0140*/  VIADD R4, R18, 0xffffffe ;  /* 0x0ffffffe12047836 */ /* 0x004fc60000000000 */
[----:B------:R0:W5:Y:S01]  /*0150*/  LDG.E.64 R12, desc[UR4][R16.64] ;  /* 0x00000004100c7981 */ /* 0x000162000c1e1b00 */
[----:B------:R2:W3:Y:S03]  /*0160*/  F2I.FTZ.U32.TRUNC.NTZ R5, R4 ;  /* 0x0000000400057305 */ /* 0x0004e6000021f000 */
[----:B------:R0:W5:Y:S04]  /*0170*/  LDG.E.64 R10, desc[UR4][R16.64+0x8] ;  /* 0x00000804100a7981 */ /* 0x000168000c1e1b00 */
[----:B------:R0:W5:Y:S01]  /*0180*/  LDG.E.64 R8, desc[UR4][R16.64+0x10] ;  /* 0x0000100410087981 */ /* 0x000162000c1e1b00 */
[----:B--2---:R-:W-:-:S03]  /*0190*/  HFMA2 R4, -RZ, RZ, 0, 0 ;  /* 0x00000000ff047431 */ /* 0x004fc600000001ff */
[----:B------:R0:W5:Y:S01]  /*01a0*/  LDG.E.64 R6, desc[UR4][R16.64+0x18] ;  /* 0x0000180410067981 */ /* 0x000162000c1e1b00 */
[----:B-1----:R-:W-:Y:S01]  /*01b0*/  UISETP.GE.AND UP0, UPT, UR6, 0x2, UPT ;  /* 0x000000020600788c */ /* 0x002fe2000bf06270 */
[----:B---3--:R-:W-:-:S04]  /*01c0*/  IMAD.MOV R21, RZ, RZ, -R5 ;  /* 0x000000ffff157224 */ /* 0x008fc800078e0a05 */
[----:B------:R-:W-:-:S04]  /*01d0*/  IMAD R21, R21, R2, RZ ;  /* 0x0000000215157224 */ /* 0x000fc800078e02ff */
[----:B------:R-:W-:-:S04]  /*01e0*/  IMAD.HI.U32 R5, R5, R21, R4 ;  /* 0x0000001505057227 */ /* 0x000fc800078e0004 */
[----:B------:R-:W-:-:S04]  /*01f0*/  IMAD.MOV.U32 R21, RZ, RZ, R20 ;  /* 0x000000ffff157224 */ /* 0x000fc800078e0014 */
[----:B------:R-:W-:-:S05]  /*0200*/  IMAD.HI.U32 R20, R5, R21, RZ ;  /* 0x0000001505147227 */ /* 0x000fca00078e00ff */
[----:B------:R-:W-:-:S05]  /*0210*/  IADD3 R5, PT, PT, -R20, RZ, RZ ;  /* 0x000000ff14057210 */ /* 0x000fca0007ffe1ff */
[----:B------:R-:W-:Y:S02]  /*0220*/  IMAD R5, R2, R5, R21 ;  /* 0x0000000502057224 */ /* 0x000fe400078e0215 */
[----:B------:R-:W-:-:S03]  /*0230*/  IMAD R21, R0, UR6, RZ ;  /* 0x0000000600157c24 */ /* 0x000fc6000f8e02ff */
[----:B------:R-:W-:-:S13]  /*0240*/  ISETP.GT.U32.AND P2, PT, R2, R5, PT ;  /* 0x000000050200720c */ /* 0x000fda0003f44070 */
[----:B------:R-:W-:Y:S01]  /*0250*/  @!P2 IMAD.IADD R5, R5, 0x1, -R2 ;  /* 0x000000010505a824 */ /* 0x000fe200078e0a02 */
[----:B------:R-:W-:Y:S02]  /*0260*/  @!P2 IADD3 R20, PT, PT, R20, 0x1, RZ ;  /* 0x000000011414a810 */ /* 0x000fe40007ffe0ff */
[----:B------:R-:W-:Y:S02]  /*0270*/  ISETP.NE.AND P2, PT, R3, RZ, PT ;  /* 0x000000ff0300720c */ /* 0x000fe40003f45270 */
[----:B------:R-:W-:Y:S02]  /*0280*/  ISETP.GE.U32.AND P0, PT, R5, R2, PT ;  /* 0x000000020500720c */ /* 0x000fe40003f06070 */
[----:B------:R-:W1:Y:S01]  /*0290*/  LDC.64 R4, c[0x0][0x3a0] ;  /* 0x0000e800ff047b82 */ /* 0x000e620000000a00 */
[----:B------:R-:W-:-:S04]  /*02a0*/  LOP3.LUT R2, R0, R3, RZ, 0x3c, !PT ;  /* 0x0000000300027212 */ /* 0x000fc800078e3cff */
[----:B------:R-:W-:-:S06]  /*02b0*/  ISETP.GE.AND P1, PT, R2, RZ, PT ;  /* 0x000000ff0200720c */ /* 0x000fcc0003f26270 */
[----:B------:R-:W-:-:S07]  /*02c0*/  @P0 VIADD R20, R20, 0x1 ;  /* 0x0000000114140836 */ /* 0x000fce0000000000 */
[----:B------:R-:W-:Y:S02]  /*02d0*/  @!P1 IADD3 R20, PT, PT, -R20, RZ, RZ ;  /* 0x000000ff14149210 */ /* 0x000fe40007ffe1ff */
[----:B------:R-:W-:Y:S01]  /*02e0*/  @!P2 LOP3.LUT R20, RZ, R3, RZ, 0x33, !PT ;  /* 0x00000003ff14a212 */ /* 0x000fe200078e33ff */
[----:B-1----:R-:W-:-:S05]  /*02f0*/  IMAD.WIDE R4, R21, 0x4, R4 ;  /* 0x0000000415047825 */ /* 0x002fca00078e0204 */
[----:B------:R0:W-:Y:S01]  /*0300*/  STG.E desc[UR4][R4.64], R20 ;  /* 0x0000001404007986 */ /* 0x0001e2000c101904 */
[----:B------:R-:W-:Y:S05]  /*0310*/  BRA.U !UP0, `(.L_x_0) ;  /* 0x0000000108d47547 */ /* 0x000fea000b800000 */
[----:B------:R-:W1:Y:S01]  /*0320*/  LDC.64 R2, c[0x0][0x380] ;  /* 0x0000e000ff027b82 */ /* 0x000e620000000a00 */
[----:B------:R-:W-:Y:S01]  /*0330*/  BSSY.RECONVERGENT B0, `(.L_x_0) ;  /* 0x0000033000007945 */ /* 0x000fe20003800200 */
[----:B-----5:R-:W-:Y:S01]  /*0340*/  IMAD.MOV.U32 R0, RZ, RZ, R10 ;  /* 0x000000ffff007224 */ /* 0x020fe200078e000a */
[----:B------:R-:W-:Y:S01]  /*0350*/  MOV R25, R20 ;  /* 0x0000001400197202 */ /* 0x000fe20000000f00 */
[----:B------:R-:W-:Y:S01]  /*0360*/  IMAD.MOV.U32 R23, RZ, RZ, 0x1 ;  /* 0x00000001ff177424 */ /* 0x000fe200078e00ff */
[----:B------:R-:W2:Y:S06]  /*0370*/  LDCU UR6, c[0x0][0x394] ;  /* 0x00007280ff0677ac */ /* 0x000eac0008000800 */
.L_x_2:
[----:B01-3--:R-:W-:-:S05]  /*0380*/  IMAD.WIDE R20, R25, 0x4, R2 ;  /* 0x0000000419147825 */ /* 0x00bfca00078e0202 */
[----:B------:R-:W3:Y:S04]  /*0390*/  LDG.E R18, desc[UR4][R20.64] ;  /* 0x0000000414127981 */ /* 0x000ee8000c1e1900 */
[----:B------:R-:W3:Y:S01]  /*03a0*/  LDG.E R25, desc[UR4][R20.64+0x4] ;  /* 0x0000040414197981 */ /* 0x000ee2000c1e1900 */
[----:B------:R-:W-:Y:S01]  /*03b0*/  IMAD.MOV.U32 R10, RZ, RZ, R0 ;  /* 0x000000ffff0a7224 */ /* 0x000fe200078e0000 */
[----:B---3--:R-:W-:-:S04]  /*03c0*/  IADD3 R22, PT, PT, -R18, R25, RZ ;  /* 0x0000001912167210 */ /* 0x008fc80007ffe1ff */
[----:B------:R-:W-:-:S13]  /*03d0*/  ISETP.NE.AND P0, PT, R22, RZ, PT ;  /* 0x000000ff1600720c */ /* 0x000fda0003f05270 */
[----:B------:R-:W-:Y:S05]  /*03e0*/  @!P0 BRA `(.L_x_1) ;  /* 0x00000000009c8947 */ /* 0x000fea0003800000 */
[----:B------:R-:W0:Y:S01]  /*03f0*/  I2F.U32.RP R24, R22 ;  /* 0x0000001600187306 */ /* 0x000e220000209000 */
[----:B------:R-:W-:Y:S01]  /*0400*/  SHF.R.U32.HI R20, RZ, 0x2, R13 ;  /* 0x00000002ff147819 */ /* 0x000fe2000001160d */
[----:B------:R-:W-:Y:S01]  /*0410*/  IMAD.MOV.U32 R0, RZ, RZ, R11 ;  /* 0x000000ffff007224 */ /* 0x000fe200078e000b */
[----:B------:R-:W-:Y:S01]  /*0420*/  MOV R11, R8 ;  /* 0x00000008000b7202 */ /* 0x000fe20000000f00 */
[----:B------:R-:W-:Y:S01]  /*0430*/  IMAD.MOV.U32 R8, RZ, RZ, R9 ;  /* 0x000000ffff087224 */ /* 0x000fe200078e0009 */
[----:B------:R-:W-:Y:S01]  /*0440*/  LOP3.LUT R20, R20, R13, RZ, 0x3c, !PT ;  /* 0x0000000d14147212 */ /* 0x000fe200078e3cff */
[----:B------:R-:W-:Y:S01]  /*0450*/  VIADD R12, R12, 0x587c5 ;  /* 0x000587c50c0c7836 */ /* 0x000fe20000000000 */
[----:B------:R-:W-:Y:S02]  /*0460*/  IADD3 R25, PT, PT, RZ, -R22, RZ ;  /* 0x80000016ff197210 */ /* 0x000fe40007ffe0ff */
[----:B------:R-:W-:Y:S01]  /*0470*/  SHF.L.U32 R9, R8, 0x4, RZ ;  /* 0x0000000408097819 */ /* 0x000fe200000006ff */
[----:B------:R-:W-:Y:S01]  /*0480*/  IMAD.SHL.U32 R13, R20, 0x2, RZ ;  /* 0x00000002140d7824 */ /* 0x000fe200078e00ff */
[----:B------:R-:W-:Y:S01]  /*0490*/  ISETP.NE.U32.AND P1, PT, R22, RZ, PT ;  /* 0x000000ff1600720c */ /* 0x000fe20003f25070 */
[----:B0-----:R-:W0:Y:S03]  /*04a0*/  MUFU.RCP R24, R24 ;  /* 0x0000001800187308 */ /* 0x001e260000001000 */
[----:B------:R-:W-:-:S04]  /*04b0*/  LOP3.LUT R9, R8, R9, R13, 0x96, !PT ;  /* 0x0000000908097212 */ /* 0x000fc800078e960d */
[----:B------:R-:W-:Y:S01]  /*04c0*/  LOP3.LUT R9, R9, R20, RZ, 0x3c, !PT ;  /* 0x0000001409097212 */ /* 0x000fe200078e3cff */
[----:B------:R-:W-:Y:S01]  /*04d0*/  HFMA2 R20, -RZ, RZ, 0, 0 ;  /* 0x00000000ff147431 */ /* 0x000fe200000001ff */
[----:B0-----:R-:W-:-:S06]  /*04e0*/  IADD3 R21, PT, PT, R24, 0xffffffe, RZ ;  /* 0x0ffffffe18157810 */ /* 0x001fcc0007ffe0ff */
[----:B------:R-:W0:Y:S02]  /*04f0*/  F2I.FTZ.U32.TRUNC.NTZ R21, R21 ;  /* 0x0000001500157305 */ /* 0x000e24000021f000 */
[----:B0-----:R-:W-:-:S04]  /*0500*/  IMAD R13, R25, R21, RZ ;  /* 0x00000015190d7224 */ /* 0x001fc800078e02ff */
[----:B------:R-:W-:-:S04]  /*0510*/  IMAD.HI.U32 R20, R21, R13, R20 ;  /* 0x0000000d15147227 */ /* 0x000fc800078e0014 */
[----:B------:R-:W-:-:S04]  /*0520*/  IMAD.IADD R13, R9, 0x1, R12 ;  /* 0x00000001090d7824 */ /* 0x000fc800078e020c */
[----:B------:R-:W-:-:S05]  /*0530*/  IMAD.HI.U32 R20, R20, R13, RZ ;  /* 0x0000000d14147227 */ /* 0x000fca00078e00ff */
[----:B------:R-:W-:-:S05]  /*0540*/  IADD3 R20, PT, PT, -R20, RZ, RZ ;  /* 0x000000ff14147210 */ /* 0x000fca0007ffe1ff */
[----:B------:R-:W-:Y:S02]  /*0550*/  IMAD R13, R22, R20, R13 ;  /* 0x00000014160d7224 */ /* 0x000fe400078e020d */
[----:B------:R-:W0:Y:S03]  /*0560*/  LDC.64 R20, c[0x0][0x388] ;  /* 0x0000e200ff147b82 */ /* 0x000e260000000a00 */
[----:B------:R-:W-:-:S13]  /*0570*/  ISETP.GE.U32.AND P0, PT, R13, R22, PT ;  /* 0x000000160d00720c */ /* 0x000fda0003f06070 */
[----:B------:R-:W-:-:S05]  /*0580*/  @P0 IMAD.IADD R13, R13, 0x1, -R22 ;  /* 0x000000010d0d0824 */ /* 0x000fca00078e0a16 */
[----:B------:R-:W-:-:S13]  /*0590*/  ISETP.GE.U32.AND P0, PT, R13, R22, PT ;  /* 0x000000160d00720c */ /* 0x000fda0003f06070 */
[----:B------:R-:W-:Y:S02]  /*05a0*/  @P0 IADD3 R13, PT, PT, -R22, R13, RZ ;  /* 0x0000000d160d0210 */ /* 0x000fe40007ffe1ff */
[----:B------:R-:W-:-:S05]  /*05b0*/  @!P1 LOP3.LUT R13, RZ, R22, RZ, 0x33, !PT ;  /* 0x00000016ff0d9212 */ /* 0x000fca00078e33ff */
[----:B------:R-:W-:-:S04]  /*05c0*/  IMAD.IADD R25, R18, 0x1, R13 ;  /* 0x0000000112197824 */ /* 0x000fc800078e020d */
[----:B0-----:R-:W-:-:S06]  /*05d0*/  IMAD.WIDE R24, R25, 0x4, R20 ;  /* 0x0000000419187825 */ /* 0x001fcc00078e0214 */
[----:B------:R-:W3:Y:S01]  /*05e0*/  LDG.E R25, desc[UR4][R24.64] ;  /* 0x0000000418197981 */ /* 0x000ee2000c1e1900 */
[C---:B------:R-:W-:Y:S01]  /*05f0*/  IMAD.WIDE.U32 R20, R23.reuse, 0x4, R4 ;  /* 0x0000000417147825 */ /* 0x040fe200078e0004 */
[----:B------:R-:W-:-:S03]  /*0600*/  IADD3 R23, PT, PT, R23, 0x1, RZ ;  /* 0x0000000117177810 */ /* 0x000fc60007ffe0ff */
[----:B------:R-:W-:Y:S01]  /*0610*/  IMAD.MOV.U32 R13, RZ, RZ, R10 ;  /* 0x000000ffff0d7224 */ /* 0x000fe200078e000a */
[----:B--2---:R-:W-:Y:S01]  /*0620*/  ISETP.NE.AND P0, PT, R23, UR6, PT ;  /* 0x0000000617007c0c */ /* 0x004fe2000bf05270 */
[----:B---3--:R3:W-:-:S12]  /*0630*/  STG.E desc[UR4][R20.64], R25 ;  /* 0x0000001914007986 */ /* 0x0087d8000c101904 */
[----:B------:R-:W-:Y:S05]  /*0640*/  @P0 BRA `(.L_x_2) ;  /* 0xfffffffc004c0947 */ /* 0x000fea000383ffff */
[----:B------:R-:W-:-:S07]  /*0650*/  MOV R10, R0 ;  /* 0x00000000000a7202 */ /* 0x000fce0000000f00 */
.L_x_1:
[----:B--2---:R-:W-:Y:S05]  /*0660*/  BSYNC.RECONVERGENT B0 ;  /* 0x0000000000007941 */ /* 0x004fea0003800200 */
.L_x_0:
[----:B-----5:R-:W-:Y:S04]  /*0670*/  STG.E.64 desc[UR4][R16.64], R12 ;  /* 0x0000000c10007986 */ /* 0x020fe8000c101b04 */
[----:B------:R-:W-:Y:S04]  /*0680*/  STG.E.64 desc[UR4][R16.64+0x8], R10 ;  /* 0x0000080a10007986 */ /* 0x000fe8000c101b04 */
[----:B------:R-:W-:Y:S04]  /*0690*/  STG.E.64 desc[UR4][R16.64+0x10], R8 ;  /* 0x0000100810007986 */ /* 0x000fe8000c101b04 */
[----:B------:R-:W-:Y:S04]  /*06a0*/  STG.E.64 desc[UR4][R16.64+0x18], R6 ;  /* 0x0000180610007986 */ /* 0x000fe8000c101b04 */
[----:B------:R-:W-:Y:S04]  /*06b0*/  STG.E.64 desc[UR4][R16.64+0x28], R14 ;  /* 0x0000280e10007986 */ /* 0x000fe8000c101b04 */
[----:B------:R-:W-:Y:S01]  /*06c0*/  STG.E desc[UR4][R16.64+0x20], R19 ;  /* 0x0000201310007986 */ /* 0x000fe2000c101904 */
[----:B------:R-:W-:Y:S05]  /*06d0*/  EXIT ;  /* 0x000000000000794d */ /* 0x000fea0003800000 */
.L_x_3:
[----:B------:R-:W-:-:S00]  /*06e0*/  BRA `(.L_x_3) ;  /* 0xfffffffc00fc7947 */ /* 0x000fc0000383ffff */
[----:B------:R-:W-:-:S00]  /*06f0*/  NOP ;  /* 0x0000000000007918 */ /* 0x000fc00000000000 */
        /* <DEDUP_REMOVED lines=8> */
.L_x_13:


//--------------------- .text._Z19setup_curand_kernelP17curandStateXORWOWm --------------------------
	.section	.text._Z19setup_curand_kernelP17curandStateXORWOWm,"ax",@progbits
	.align	128
        .global         _Z19setup_curand_kernelP17curandStateXORWOWm
        .type           _Z19setup_curand_kernelP17curandStateXORWOWm,@function
        .size           _Z19setup_curand_kernelP17curandStateXORWOWm,(.L_x_14 - _Z19setup_curand_kernelP17curandStateXORWOWm)
        .other          _Z19setup_curand_kernelP17curandStateXORWOWm,@"STO_CUDA_ENTRY STV_DEFAULT"
_Z19setup_curand_kernelP17curandStateXORWOWm:
.text._Z19setup_curand_kernelP17curandStateXORWOWm:
[----:B------:R-:W-:Y:S01]  /*0000*/  LDC R1, c[0x0][0x37c] ;  /* 0x0000df00ff017b82 */ /* 0x000fe20000000800 */
[----:B------:R-:W0:Y:S07]  /*0010*/  S2R R13, SR_TID.X ;  /* 0x00000000000d7919 */ /* 0x000e2e0000002100 */
[----:B------:R-:W1:Y:S01]  /*0020*/  LDC.64 R2, c[0x0][0x388] ;  /* 0x0000e200ff027b82 */ /* 0x000e620000000a00 */
[----:B------:R-:W2:Y:S01]  /*0030*/  LDCU.64 UR4, c[0x0][0x358] ;  /* 0x00006b00ff0477ac */ /* 0x000ea20008000a00 */
[----:B------:R-:W-:Y:S06]  /*0040*/  BSSY.RECONVERGENT B0, `(.L_x_4) ;  /* 0x00000e5000007945 */ /* 0x000fec0003800200 */
[----:B------:R-:W0:Y:S08]  /*0050*/  S2UR UR6, SR_CTAID.X ;  /* 0x00000000000679c3 */ /* 0x000e300000002500 */
[----:B------:R-:W0:Y:S08]  /*0060*/  LDC R4, c[0x0][0x360] ;  /* 0x0000d800ff047b82 */ /* 0x000e300000000800 */
[----:B------:R-:W3:Y:S01]  /*0070*/  LDC.64 R6, c[0x0][0x380] ;  /* 0x0000e000ff067b82 */ /* 0x000ee20000000a00 */
[----:B-1----:R-:W-:-:S02]  /*0080*/  LOP3.LUT R0, R2, 0xaad26b49, RZ, 0x3c, !PT ;  /* 0xaad26b4902007812 */ /* 0x002fc400078e3cff */
[----:B------:R-:W-:-:S03]  /*0090*/  LOP3.LUT R2, R3, 0xf7dcefdd, RZ, 0x3c, !PT ;  /* 0xf7dcefdd03027812 */ /* 0x000fc600078e3cff */
[----:B------:R-:W-:Y:S02]  /*00a0*/  IMAD R0, R0, 0x4182bed5, RZ ;  /* 0x4182bed500007824 */ /* 0x000fe400078e02ff */
[----:B------:R-:W-:Y:S02]  /*00b0*/  IMAD R3, R2, -0x658354e5, RZ ;  /* 0x9a7cab1b02037824 */ /* 0x000fe400078e02ff */
[C---:B------:R-:W-:Y:S01]  /*00c0*/  VIADD R5, R0.reuse, 0x75bcd15 ;  /* 0x075bcd1500057836 */ /* 0x040fe20000000000 */
[C---:B------:R-:W-:Y:S01]  /*00d0*/  LOP3.LUT R8, R0.reuse, 0x159a55e5, RZ, 0x3c, !PT ;  /* 0x159a55e500087812 */ /* 0x040fe200078e3cff */
[----:B------:R-:W-:Y:S01]  /*00e0*/  VIADD R11, R0, 0x583f19 ;  /* 0x00583f19000b7836 */ /* 0x000fe20000000000 */
[C---:B------:R-:W-:Y:S01]  /*00f0*/  LOP3.LUT R10, R3.reuse, 0x5491333, RZ, 0x3c, !PT ;  /* 0x05491333030a7812 */ /* 0x040fe200078e3cff */
[----:B------:R-:W-:Y:S02]  /*0100*/  VIADD R9, R3, 0x1f123bb5 ;  /* 0x1f123bb503097836 */ /* 0x000fe40000000000 */
[----:B0-----:R-:W-:Y:S01]  /*0110*/  IMAD R13, R4, UR6, R13 ;  /* 0x00000006040d7c24 */ /* 0x001fe2000f8e020d */
[----:B------:R-:W-:-:S04]  /*0120*/  IADD3 R4, PT, PT, R0, 0x64f0c9, R3 ;  /* 0x0064f0c900047810 */ /* 0x000fc80007ffe003 */
[C---:B------:R-:W-:Y:S01]  /*0130*/  ISETP.NE.AND P0, PT, R13.reuse, RZ, PT ;  /* 0x000000ff0d00720c */ /* 0x040fe20003f05270 */
[----:B---3--:R-:W-:-:S05]  /*0140*/  IMAD.WIDE R6, R13, 0x30, R6 ;  /* 0x000000300d067825 */ /* 0x008fca00078e0206 */
[----:B--2---:R0:W-:Y:S04]  /*0150*/  STG.E.64 desc[UR4][R6.64], R4 ;  /* 0x0000000406007986 */ /* 0x0041e8000c101b04 */
[----:B------:R0:W-:Y:S04]  /*0160*/  STG.E.64 desc[UR4][R6.64+0x8], R8 ;  /* 0x0000080806007986 */ /* 0x0001e8000c101b04 */
[----:B------:R0:W-:Y:S01]  /*0170*/  STG.E.64 desc[UR4][R6.64+0x10], R10 ;  /* 0x0000100a06007986 */ /* 0x0001e2000c101b04 */
[----:B------:R-:W-:Y:S05]  /*0180*/  @!P0 BRA `(.L_x_5) ;  /* 0x0000000c00408947 */ /* 0x000fea0003800000 */
[----:B------:R-:W-:Y:S01]  /*0190*/  SHF.R.S32.HI R0, RZ, 0x1f, R13 ;  /* 0x0000001fff007819 */ /* 0x000fe2000001140d */
[----:B------:R-:W-:-:S07]  /*01a0*/  IMAD.MOV.U32 R12, RZ, RZ, RZ ;  /* 0x000000ffff0c7224 */ /* 0x000fce00078e00ff */
.L_x_11:
[----:B-1----:R-:W-:Y:S01]  /*01b0*/  LOP3.LUT R2, R13, 0x3, RZ, 0xc0, !PT ;  /* 0x000000030d027812 */ /* 0x002fe200078ec0ff */
[----:B------:R-:W-:Y:S03]  /*01c0*/  BSSY.RECONVERGENT B1, `(.L_x_6) ;  /* 0x00000c6000017945 */ /* 0x000fe60003800200 */
[----:B------:R-:W-:-:S04]  /*01d0*/  ISETP.NE.U32.AND P0, PT, R2, RZ, PT ;  /* 0x000000ff0200720c */ /* 0x000fc80003f05070 */
[----:B------:R-:W-:-:S13]  /*01e0*/  ISETP.NE.AND.EX P0, PT, RZ, RZ, PT, P0 ;  /* 0x000000ffff00720c */ /* 0x000fda0003f05300 */
[----:B------:R-:W-:Y:S05]  /*01f0*/  @!P0 BRA `(.L_x_7) ;  /* 0x0000000c00088947 */ /* 0x000fea0003800000 */
[----:B0-----:R-:W0:Y:S01]  /*0200*/  LDC.64 R8, c[0x4][RZ] ;  /* 0x01000000ff087b82 */ /* 0x001e220000000a00 */
[----:B------:R-:W-:Y:S02]  /*0210*/  IMAD.MOV.U32 R14, RZ, RZ, RZ ;  /* 0x000000ffff0e7224 */ /* 0x000fe400078e00ff */
[----:B0-----:R-:W-:-:S07]  /*0220*/  IMAD.WIDE.U32 R8, R12, 0xc80, R8 ;  /* 0x00000c800c087825 */ /* 0x001fce00078e0008 */
.L_x_10:
[----:B-1----:R-:W-:Y:S01]  /*0230*/  IMAD.MOV.U32 R15, RZ, RZ, RZ ;  /* 0x000000ffff0f7224 */ /* 0x002fe200078e00ff */
[----:B------:R-:W-:Y:S01]  /*0240*/  CS2R R2, SRZ ;  /* 0x0000000000027805 */ /* 0x000fe2000001ff00 */
[----:B------:R-:W-:Y:S01]  /*0250*/  IMAD.MOV.U32 R17, RZ, RZ, RZ ;  /* 0x000000ffff117224 */ /* 0x000fe200078e00ff */
[----:B------:R-:W-:-:S07]  /*0260*/  CS2R R4, SRZ ;  /* 0x0000000000047805 */ /* 0x000fce000001ff00 */
.L_x_9:
[----:B------:R-:W-:-:S05]  /*0270*/  IMAD.WIDE.U32 R10, R17, 0x4, R6 ;  /* 0x00000004110a7825 */ /* 0x000fca00078e0006 */
[----:B------:R0:W5:Y:S01]  /*0280*/  LDG.E R16, desc[UR4][R10.64+0x4] ;  /* 0x000004040a107981 */ /* 0x000162000c1e1900 */
[----:B------:R-:W-:-:S07]  /*0290*/  IMAD.MOV.U32 R19, RZ, RZ, RZ ;  /* 0x000000ffff137224 */ /* 0x000fce00078e00ff */
.L_x_8:
[----:B-----5:R-:W-:Y:S01]  /*02a0*/  SHF.R.U32.HI R24, RZ, R19, R16 ;  /* 0x00000013ff187219 */ /* 0x020fe20000011610 */
[----:B0-----:R-:W-:-:S03]  /*02b0*/  IMAD.SHL.U32 R10, R17, 0x20, RZ ;  /* 0x00000020110a7824 */ /* 0x001fc600078e00ff */
[----:B------:R-:W-:Y:S01]  /*02c0*/  LOP3.LUT R11, R24, 0x1, RZ, 0xc0, !PT ;  /* 0x00000001180b7812 */ /* 0x000fe200078ec0ff */
[----:B------:R-:W-:-:S03]  /*02d0*/  IMAD.IADD R10, R10, 0x1, R19 ;  /* 0x000000010a0a7824 */ /* 0x000fc600078e0213 */
[----:B------:R-:W-:Y:S01]  /*02e0*/  ISETP.NE.U32.AND P0, PT, R11, 0x1, PT ;  /* 0x000000010b00780c */ /* 0x000fe20003f05070 */
[----:B------:R-:W-:-:S03]  /*02f0*/  IMAD R11, R10, 0x5, RZ ;  /* 0x000000050a0b7824 */ /* 0x000fc600078e02ff */
[----:B------:R-:W-:Y:S01]  /*0300*/  R2P PR, R24, 0x7e ;  /* 0x0000007e18007804 */ /* 0x000fe20000000000 */
[----:B------:R-:W-:-:S08]  /*0310*/  IMAD.WIDE.U32 R10, R11, 0x4, R8 ;  /* 0x000000040b0a7825 */ /* 0x000fd000078e0008 */
[----:B------:R-:W2:Y:S04]  /*0320*/  @!P0 LDG.E R18, desc[UR4][R10.64] ;  /* 0x000000040a128981 */ /* 0x000ea8000c1e1900 */
[----:B------:R-:W3:Y:S04]  /*0330*/  @!P0 LDG.E R20, desc[UR4][R10.64+0x10] ;  /* 0x000010040a148981 */ /* 0x000ee8000c1e1900 */
[----:B------:R-:W4:Y:S04]  /*0340*/  @P1 LDG.E R22, desc[UR4][R10.64+0x14] ;  /* 0x000014040a161981 */ /* 0x000f28000c1e1900 */
[----:B------:R-:W4:Y:S04]  /*0350*/  @P2 LDG.E R26, desc[UR4][R10.64+0x28] ;  /* 0x000028040a1a2981 */ /* 0x000f28000c1e1900 */
[----:B------:R-:W4:Y:S04]  /*0360*/  @!P0 LDG.E R21, desc[UR4][R10.64+0x4] ;  /* 0x000004040a158981 */ /* 0x000f28000c1e1900 */
[----:B------:R-:W4:Y:S04]  /*0370*/  @!P0 LDG.E R23, desc[UR4][R10.64+0xc] ;  /* 0x00000c040a178981 */ /* 0x000f28000c1e1900 */
[----:B------:R-:W4:Y:S04]  /*0380*/  @P1 LDG.E R25, desc[UR4][R10.64+0x18] ;  /* 0x000018040a191981 */ /* 0x000f28000c1e1900 */
[----:B------:R-:W4:Y:S04]  /*0390*/  @P3 LDG.E R28, desc[UR4][R10.64+0x3c] ;  /* 0x00003c040a1c3981 */ /* 0x000f28000c1e1900 */
[----:B------:R-:W4:Y:S01]  /*03a0*/  @P6 LDG.E R27, desc[UR4][R10.64+0x7c] ;  /* 0x00007c040a1b6981 */ /* 0x000f22000c1e1900 */
[----:B--2---:R-:W-:-:S03]  /*03b0*/  @!P0 LOP3.LUT R15, R15, R18, RZ, 0x3c, !PT ;  /* 0x000000120f0f8212 */ /* 0x004fc600078e3cff */
[----:B------:R-:W2:Y:S01]  /*03c0*/  @!P0 LDG.E R18, desc[UR4][R10.64+0x8] ;  /* 0x000008040a128981 */ /* 0x000ea2000c1e1900 */
[----:B---3--:R-:W-:-:S03]  /*03d0*/  @!P0 LOP3.LUT R3, R3, R20, RZ, 0x3c, !PT ;  /* 0x0000001403038212 */ /* 0x008fc600078e3cff */
[----:B------:R-:W3:Y:S01]  /*03e0*/  @P1 LDG.E R20, desc[UR4][R10.64+0x24] ;  /* 0x000024040a141981 */ /* 0x000ee2000c1e1900 */
[----:B----4-:R-:W-:-:S03]  /*03f0*/  @P1 LOP3.LUT R15, R15, R22, RZ, 0x3c, !PT ;  /* 0x000000160f0f1212 */ /* 0x010fc600078e3cff */
[----:B------:R-:W4:Y:S01]  /*0400*/  @P2 LDG.E R22, desc[UR4][R10.64+0x38] ;  /* 0x000038040a162981 */ /* 0x000f22000c1e1900 */
[----:B------:R-:W-:-:S03]  /*0410*/  @P2 LOP3.LUT R15, R15, R26, RZ, 0x3c, !PT ;  /* 0x0000001a0f0f2212 */ /* 0x000fc600078e3cff */
[----:B------:R-:W4:Y:S01]  /*0420*/  @P4 LDG.E R26, desc[UR4][R10.64+0x50] ;  /* 0x000050040a1a4981 */ /* 0x000f22000c1e1900 */
[----:B------:R-:W-:-:S03]  /*0430*/  @!P0 LOP3.LUT R4, R4, R21, RZ, 0x3c, !PT ;  /* 0x0000001504048212 */ /* 0x000fc600078e3cff */
[----:B------:R-:W4:Y:S01]  /*0440*/  @P1 LDG.E R21, desc[UR4][R10.64+0x20] ;  /* 0x000020040a151981 */ /* 0x000f22000c1e1900 */
[----:B------:R-:W-:-:S03]  /*0450*/  @!P0 LOP3.LUT R2, R2, R23, RZ, 0x3c, !PT ;  /* 0x0000001702028212 */ /* 0x000fc600078e3cff */
[----:B------:R-:W4:Y:S01]  /*0460*/  @P2 LDG.E R23, desc[UR4][R10.64+0x2c] ;  /* 0x00002c040a172981 */ /* 0x000f22000c1e1900 */
[----:B------:R-:W-:-:S03]  /*0470*/  @P1 LOP3.LUT R4, R4, R25, RZ, 0x3c, !PT ;  /* 0x0000001904041212 */ /* 0x000fc600078e3cff */
[----:B------:R-:W4:Y:S01]  /*0480*/  @P2 LDG.E R25, desc[UR4][R10.64+0x34] ;  /* 0x000034040a192981 */ /* 0x000f22000c1e1900 */
[----:B--2---:R-:W-:-:S03]  /*0490*/  @!P0 LOP3.LUT R5, R5, R18, RZ, 0x3c, !PT ;  /* 0x0000001205058212 */ /* 0x004fc600078e3cff */
[----:B------:R-:W2:Y:S01]  /*04a0*/  @P1 LDG.E R18, desc[UR4][R10.64+0x1c] ;  /* 0x00001c040a121981 */ /* 0x000ea2000c1e1900 */
[----:B---3--:R-:W-:-:S03]  /*04b0*/  @P1 LOP3.LUT R3, R3, R20, RZ, 0x3c, !PT ;  /* 0x0000001403031212 */ /* 0x008fc600078e3cff */
[----:B------:R-:W3:Y:S01]  /*04c0*/  @P2 LDG.E R20, desc[UR4][R10.64+0x30] ;  /* 0x000030040a142981 */ /* 0x000ee2000c1e1900 */
[----:B----4-:R-:W-:-:S03]  /*04d0*/  @P2 LOP3.LUT R3, R3, R22, RZ, 0x3c, !PT ;  /* 0x0000001603032212 */ /* 0x010fc600078e3cff */
[----:B------:R-:W4:Y:S01]  /*04e0*/  @P3 LDG.E R22, desc[UR4][R10.64+0x4c] ;  /* 0x00004c040a163981 */ /* 0x000f22000c1e1900 */
[----:B------:R-:W-:-:S04]  /*04f0*/  @P3 LOP3.LUT R15, R15, R28, RZ, 0x3c, !PT ;  /* 0x0000001c0f0f3212 */ /* 0x000fc800078e3cff */
[----:B------:R-:W-:Y:S02]  /*0500*/  @P4 LOP3.LUT R15, R15, R26, RZ, 0x3c, !PT ;  /* 0x0000001a0f0f4212 */ /* 0x000fe400078e3cff */
[----:B------:R-:W-:Y:S01]  /*0510*/  @P1 LOP3.LUT R2, R2, R21, RZ, 0x3c, !PT ;  /* 0x0000001502021212 */ /* 0x000fe200078e3cff */
[----:B------:R-:W4:Y:S04]  /*0520*/  @P5 LDG.E R26, desc[UR4][R10.64+0x64] ;  /* 0x000064040a1a5981 */ /* 0x000f28000c1e1900 */
[----:B------:R-:W4:Y:S01]  /*0530*/  @P3 LDG.E R21, desc[UR4][R10.64+0x40] ;  /* 0x000040040a153981 */ /* 0x000f22000c1e1900 */
[----:B------:R-:W-:Y:S02]  /*0540*/  @P2 LOP3.LUT R4, R4, R23, RZ, 0x3c, !PT ;  /* 0x0000001704042212 */ /* 0x000fe400078e3cff */
[----:B------:R-:W-:Y:S01]  /*0550*/  @P2 LOP3.LUT R2, R2, R25, RZ, 0x3c, !PT ;  /* 0x0000001902022212 */ /* 0x000fe200078e3cff */
[----:B------:R-:W4:Y:S04]  /*0560*/  @P3 LDG.E R23, desc[UR4][R10.64+0x48] ;  /* 0x000048040a173981 */ /* 0x000f28000c1e1900 */
[----:B------:R-:W4:Y:S01]  /*0570*/  @P4 LDG.E R25, desc[UR4][R10.64+0x54] ;  /* 0x000054040a194981 */ /* 0x000f22000c1e1900 */
[----:B--2---:R-:W-:-:S03]  /*0580*/  @P1 LOP3.LUT R5, R5, R18, RZ, 0x3c, !PT ;  /* 0x0000001205051212 */ /* 0x004fc600078e3cff */
[----:B------:R-:W2:Y:S01]  /*0590*/  @P3 LDG.E R18, desc[UR4][R10.64+0x44] ;  /* 0x000044040a123981 */ /* 0x000ea2000c1e1900 */
[----:B---3--:R-:W-:-:S03]  /*05a0*/  @P2 LOP3.LUT R5, R5, R20, RZ, 0x3c, !PT ;  /* 0x0000001405052212 */ /* 0x008fc600078e3cff */
[----:B------:R-:W3:Y:S01]  /*05b0*/  @P4 LDG.E R20, desc[UR4][R10.64+0x58] ;  /* 0x000058040a144981 */ /* 0x000ee2000c1e1900 */
[----:B----4-:R-:W-:-:S03]  /*05c0*/  @P3 LOP3.LUT R3, R3, R22, RZ, 0x3c, !PT ;  /* 0x0000001603033212 */ /* 0x010fc600078e3cff */
[----:B------:R-:W4:Y:S01]  /*05d0*/  @P4 LDG.E R22, desc[UR4][R10.64+0x60] ;  /* 0x000060040a164981 */ /* 0x000f22000c1e1900 */
[----:B------:R-:W-:Y:S02]  /*05e0*/  LOP3.LUT P0, RZ, R24, 0x80, RZ, 0xc0, !PT ;  /* 0x0000008018ff7812 */ /* 0x000fe4000780c0ff */
[----:B------:R-:W-:Y:S02]  /*05f0*/  @P5 LOP3.LUT R15, R15, R26, RZ, 0x3c, !PT ;  /* 0x0000001a0f0f5212 */ /* 0x000fe400078e3cff */
[----:B------:R-:W4:Y:S01]  /*0600*/  @P6 LDG.E R26, desc[UR4][R10.64+0x78] ;  /* 0x000078040a1a6981 */ /* 0x000f22000c1e1900 */
[----:B------:R-:W-:-:S03]  /*0610*/  @P3 LOP3.LUT R4, R4, R21, RZ, 0x3c, !PT ;  /* 0x0000001504043212 */ /* 0x000fc600078e3cff */
[----:B------:R-:W4:Y:S01]  /*0620*/  @P4 LDG.E R21, desc[UR4][R10.64+0x5c] ;  /* 0x00005c040a154981 */ /* 0x000f22000c1e1900 */
[----:B------:R-:W-:-:S03]  /*0630*/  @P3 LOP3.LUT R2, R2, R23, RZ, 0x3c, !PT ;  /* 0x0000001702023212 */ /* 0x000fc600078e3cff */
[----:B------:R-:W4:Y:S01]  /*0640*/  @P5 LDG.E R23, desc[UR4][R10.64+0x68] ;  /* 0x000068040a175981 */ /* 0x000f22000c1e1900 */
[----:B------:R-:W-:-:S03]  /*0650*/  @P4 LOP3.LUT R4, R4, R25, RZ, 0x3c, !PT ;  /* 0x0000001904044212 */ /* 0x000fc600078e3cff */
[----:B------:R-:W4:Y:S01]  /*0660*/  @P5 LDG.E R25, desc[UR4][R10.64+0x70] ;  /* 0x000070040a195981 */ /* 0x000f22000c1e1900 */
[----:B--2---:R-:W-:-:S03]  /*0670*/  @P3 LOP3.LUT R5, R5, R18, RZ, 0x3c, !PT ;  /* 0x0000001205053212 */ /* 0x004fc600078e3cff */
[----:B------:R-:W2:Y:S01]  /*0680*/  @P5 LDG.E R18, desc[UR4][R10.64+0x6c] ;  /* 0x00006c040a125981 */ /* 0x000ea2000c1e1900 */
[----:B---3--:R-:W-:-:S03]  /*0690*/  @P4 LOP3.LUT R5, R5, R20, RZ, 0x3c, !PT ;  /* 0x0000001405054212 */ /* 0x008fc600078e3cff */
[----:B------:R-:W3:Y:S01]  /*06a0*/  @P5 LDG.E R20, desc[UR4][R10.64+0x74] ;  /* 0x000074040a145981 */ /* 0x000ee2000c1e1900 */
[----:B----4-:R-:W-:-:S03]  /*06b0*/  @P4 LOP3.LUT R3, R3, R22, RZ, 0x3c, !PT ;  /* 0x0000001603034212 */ /* 0x010fc600078e3cff */
[----:B------:R-:W4:Y:S01]  /*06c0*/  @P0 LDG.E R22, desc[UR4][R10.64+0x8c] ;  /* 0x00008c040a160981 */ /* 0x000f22000c1e1900 */
[----:B------:R-:W-:-:S03]  /*06d0*/  @P6 LOP3.LUT R15, R15, R26, RZ, 0x3c, !PT ;  /* 0x0000001a0f0f6212 */ /* 0x000fc600078e3cff */
        /* <DEDUP_REMOVED lines=13> */
[----:B------:R-:W-:Y:S02]  /*07b0*/  @P6 LOP3.LUT R4, R4, R27, RZ, 0x3c, !PT ;  /* 0x0000001b04046212 */ /* 0x000fe400078e3cff */
[----:B------:R-:W-:Y:S02]  /*07c0*/  @P6 LOP3.LUT R2, R2, R21, RZ, 0x3c, !PT ;  /* 0x0000001502026212 */ /* 0x000fe400078e3cff */
[----:B------:R-:W-:Y:S02]  /*07d0*/  @P0 LOP3.LUT R4, R4, R23, RZ, 0x3c, !PT ;  /* 0x0000001704040212 */ /* 0x000fe400078e3cff */
[----:B------:R-:W-:Y:S02]  /*07e0*/  @P0 LOP3.LUT R2, R2, R25, RZ, 0x3c, !PT ;  /* 0x0000001902020212 */ /* 0x000fe400078e3cff */
[----:B--2---:R-:W-:Y:S02]  /*07f0*/  @P6 LOP3.LUT R5, R5, R18, RZ, 0x3c, !PT ;  /* 0x0000001205056212 */ /* 0x004fe400078e3cff */
[----:B---3--:R-:W-:-:S02]  /*0800*/  @P6 LOP3.LUT R3, R3, R20, RZ, 0x3c, !PT ;  /* 0x0000001403036212 */ /* 0x008fc400078e3cff */
[----:B----4-:R-:W-:Y:S02]  /*0810*/  @P0 LOP3.LUT R5, R5, R22, RZ, 0x3c, !PT ;  /* 0x0000001605050212 */ /* 0x010fe400078e3cff */
[----:B------:R-:W-:Y:S02]  /*0820*/  @P0 LOP3.LUT R3, R3, R26, RZ, 0x3c, !PT ;  /* 0x0000001a03030212 */ /* 0x000fe400078e3cff */
[----:B------:R-:W-:-:S13]  /*0830*/  R2P PR, R24.B1, 0x7f ;  /* 0x0000007f18007804 */ /* 0x000fda0000001000 */
[----:B------:R-:W2:Y:S04]  /*0840*/  @P0 LDG.E R18, desc[UR4][R10.64+0xa0] ;  /* 0x0000a0040a120981 */ /* 0x000ea8000c1e1900 */
[----:B------:R-:W3:Y:S04]  /*0850*/  @P1 LDG.E R22, desc[UR4][R10.64+0xb4] ;  /* 0x0000b4040a161981 */ /* 0x000ee8000c1e1900 */
[----:B------:R-:W4:Y:S04]  /*0860*/  @P2 LDG.E R26, desc[UR4][R10.64+0xc8] ;  /* 0x0000c8040a1a2981 */ /* 0x000f28000c1e1900 */
[----:B------:R-:W4:Y:S04]  /*0870*/  @P3 LDG.E R28, desc[UR4][R10.64+0xdc] ;  /* 0x0000dc040a1c3981 */ /* 0x000f28000c1e1900 */
[----:B------:R-:W4:Y:S04]  /*0880*/  @P0 LDG.E R23, desc[UR4][R10.64+0xa4] ;  /* 0x0000a4040a170981 */ /* 0x000f28000c1e1900 */
[----:B------:R-:W4:Y:S04]  /*0890*/  @P0 LDG.E R20, desc[UR4][R10.64+0xa8] ;  /* 0x0000a8040a140981 */ /* 0x000f28000c1e1900 */
[----:B------:R-:W4:Y:S04]  /*08a0*/  @P4 LDG.E R25, desc[UR4][R10.64+0xf0] ;  /* 0x0000f0040a194981 */ /* 0x000f28000c1e1900 */
        /* <DEDUP_REMOVED lines=21> */
[----:B------:R-:W-:Y:S02]  /*0a00*/  LOP3.LUT P0, RZ, R24, 0x8000, RZ, 0xc0, !PT ;  /* 0x0000800018ff7812 */ /* 0x000fe4000780c0ff */
[----:B----4-:R-:W-:Y:S01]  /*0a10*/  @P5 LOP3.LUT R15, R15, R26, RZ, 0x3c, !PT ;  /* 0x0000001a0f0f5212 */ /* 0x010fe200078e3cff */
[----:B------:R-:W4:Y:S04]  /*0a20*/  @P3 LDG.E R24, desc[UR4][R10.64+0xe4] ;  /* 0x0000e4040a183981 */ /* 0x000f28000c1e1900 */
[----:B------:R-:W2:Y:S01]  /*0a30*/  @P6 LDG.E R26, desc[UR4][R10.64+0x118] ;  /* 0x000118040a1a6981 */ /* 0x000ea2000c1e1900 */
        /* <DEDUP_REMOVED lines=8> */
[----:B---3--:R-:W-:-:S03]  /*0ac0*/  @P2 LOP3.LUT R3, R3, R22, RZ, 0x3c, !PT ;  /* 0x0000001603032212 */ /* 0x008fc600078e3cff */
[----:B------:R-:W3:Y:S01]  /*0ad0*/  @P4 LDG.E R22, desc[UR4][R10.64+0x100] ;  /* 0x000100040a164981 */ /* 0x000ee2000c1e1900 */
[----:B--2---:R-:W-:-:S03]  /*0ae0*/  @P6 LOP3.LUT R15, R15, R26, RZ, 0x3c, !PT ;  /* 0x0000001a0f0f6212 */ /* 0x004fc600078e3cff */
[----:B------:R-:W2:Y:S01]  /*0af0*/  @P0 LDG.E R26, desc[UR4][R10.64+0x12c] ;  /* 0x00012c040a1a0981 */ /* 0x000ea2000c1e1900 */
[----:B----4-:R-:W-:-:S03]  /*0b00*/  @P2 LOP3.LUT R2, R2, R23, RZ, 0x3c, !PT ;  /* 0x0000001702022212 */ /* 0x010fc600078e3cff */
[----:B------:R-:W4:Y:S01]  /*0b10*/  @P4 LDG.E R23, desc[UR4][R10.64+0xfc] ;  /* 0x0000fc040a174981 */ /* 0x000f22000c1e1900 */
[----:B------:R-:W-:-:S03]  /*0b20*/  @P2 LOP3.LUT R5, R5, R20, RZ, 0x3c, !PT ;  /* 0x0000001405052212 */ /* 0x000fc600078e3cff */
[----:B------:R-:W4:Y:S01]  /*0b30*/  @P4 LDG.E R20, desc[UR4][R10.64+0xf8] ;  /* 0x0000f8040a144981 */ /* 0x000f22000c1e1900 */
[----:B------:R-:W-:Y:S02]  /*0b40*/  @P3 LOP3.LUT R2, R2, R27, RZ, 0x3c, !PT ;  /* 0x0000001b02023212 */ /* 0x000fe400078e3cff */
[----:B------:R-:W-:Y:S01]  /*0b50*/  @P3 LOP3.LUT R4, R4, R25, RZ, 0x3c, !PT ;  /* 0x0000001904043212 */ /* 0x000fe200078e3cff */
[----:B------:R-:W4:Y:S01]  /*0b60*/  @P5 LDG.E R27, desc[UR4][R10.64+0x110] ;  /* 0x000110040a1b5981 */ /* 0x000f22000c1e1900 */
[----:B------:R-:W-:-:S03]  /*0b70*/  @P3 LOP3.LUT R5, R5, R24, RZ, 0x3c, !PT ;  /* 0x0000001805053212 */ /* 0x000fc600078e3cff */
[----:B------:R-:W4:Y:S04]  /*0b80*/  @P5 LDG.E R25, desc[UR4][R10.64+0x108] ;  /* 0x000108040a195981 */ /* 0x000f28000c1e1900 */
        /* <DEDUP_REMOVED lines=19> */
[----:B------:R-:W-:-:S05]  /*0cc0*/  VIADD R19, R19, 0x10 ;  /* 0x0000001013137836 */ /* 0x000fca0000000000 */
[----:B------:R-:W-:Y:S02]  /*0cd0*/  ISETP.NE.AND P1, PT, R19, 0x20, PT ;  /* 0x000000201300780c */ /* 0x000fe40003f25270 */
[----:B------:R-:W-:Y:S02]  /*0ce0*/  @P5 LOP3.LUT R3, R3, R18, RZ, 0x3c, !PT ;  /* 0x0000001203035212 */ /* 0x000fe400078e3cff */
[----:B------:R-:W-:Y:S02]  /*0cf0*/  @P6 LOP3.LUT R4, R4, R21, RZ, 0x3c, !PT ;  /* 0x0000001504046212 */ /* 0x000fe400078e3cff */
[----:B---3--:R-:W-:-:S04]  /*0d00*/  @P6 LOP3.LUT R3, R3, R22, RZ, 0x3c, !PT ;  /* 0x0000001603036212 */ /* 0x008fc800078e3cff */
[----:B--2---:R-:W-:Y:S02]  /*0d10*/  @P0 LOP3.LUT R3, R3, R26, RZ, 0x3c, !PT ;  /* 0x0000001a03030212 */ /* 0x004fe400078e3cff */
[----:B----4-:R-:W-:Y:S02]  /*0d20*/  @P6 LOP3.LUT R2, R2, R23, RZ, 0x3c, !PT ;  /* 0x0000001702026212 */ /* 0x010fe400078e3cff */
[----:B------:R-:W-:Y:S02]  /*0d30*/  @P6 LOP3.LUT R5, R5, R20, RZ, 0x3c, !PT ;  /* 0x0000001405056212 */ /* 0x000fe400078e3cff */
[----:B------:R-:W-:Y:S02]  /*0d40*/  @P0 LOP3.LUT R2, R2, R27, RZ, 0x3c, !PT ;  /* 0x0000001b02020212 */ /* 0x000fe400078e3cff */
[----:B------:R-:W-:Y:S02]  /*0d50*/  @P0 LOP3.LUT R4, R4, R25, RZ, 0x3c, !PT ;  /* 0x0000001904040212 */ /* 0x000fe400078e3cff */
[----:B------:R-:W-:Y:S01]  /*0d60*/  @P0 LOP3.LUT R5, R5, R24, RZ, 0x3c, !PT ;  /* 0x0000001805050212 */ /* 0x000fe200078e3cff */
[----:B------:R-:W-:Y:S06]  /*0d70*/  @P1 BRA `(.L_x_8) ;  /* 0xfffffff400481947 */ /* 0x000fec000383ffff */
[----:B------:R-:W-:-:S05]  /*0d80*/  VIADD R17, R17, 0x1 ;  /* 0x0000000111117836 */ /* 0x000fca0000000000 */
[----:B------:R-:W-:-:S13]  /*0d90*/  ISETP.NE.AND P0, PT, R17, 0x5, PT ;  /* 0x000000051100780c */ /* 0x000fda0003f05270 */
[----:B------:R-:W-:Y:S05]  /*0da0*/  @P0 BRA `(.L_x_9) ;  /* 0xfffffff400300947 */ /* 0x000fea000383ffff */
[----:B------:R1:W-:Y:S01]  /*0db0*/  STG.E.64 desc[UR4][R6.64+0x8], R4 ;  /* 0x0000080406007986 */ /* 0x0003e2000c101b04 */
[----:B------:R-:W-:Y:S01]  /*0dc0*/  VIADD R14, R14, 0x1 ;  /* 0x000000010e0e7836 */ /* 0x000fe20000000000 */
[----:B------:R-:W-:Y:S02]  /*0dd0*/  LOP3.LUT R11, R13, 0x3, RZ, 0xc0, !PT ;  /* 0x000000030d0b7812 */ /* 0x000fe400078ec0ff */
[----:B------:R1:W-:Y:S02]  /*0de0*/  STG.E.64 desc[UR4][R6.64+0x10], R2 ;  /* 0x0000100206007986 */ /* 0x0003e4000c101b04 */
[----:B------:R-:W-:Y:S02]  /*0df0*/  ISETP.GE.U32.AND P0, PT, R14, R11, PT ;  /* 0x0000000b0e00720c */ /* 0x000fe40003f06070 */
[----:B------:R1:W-:Y:S11]  /*0e00*/  STG.E desc[UR4][R6.64+0x4], R15 ;  /* 0x0000040f06007986 */ /* 0x0003f6000c101904 */
[----:B------:R-:W-:Y:S05]  /*0e10*/  @!P0 BRA `(.L_x_10) ;  /* 0xfffffff400048947 */ /* 0x000fea000383ffff */
.L_x_7:
[----:B------:R-:W-:Y:S05]  /*0e20*/  BSYNC.RECONVERGENT B1 ;  /* 0x0000000000017941 */ /* 0x000fea0003800200 */
.L_x_6:
[C---:B------:R-:W-:Y:S01]  /*0e30*/  ISETP.GT.U32.AND P0, PT, R13.reuse, 0x3, PT ;  /* 0x000000030d00780c */ /* 0x040fe20003f04070 */
[----:B------:R-:W-:Y:S01]  /*0e40*/  VIADD R12, R12, 0x1 ;  /* 0x000000010c0c7836 */ /* 0x000fe20000000000 */
[--C-:B------:R-:W-:Y:S02]  /*0e50*/  SHF.R.U64 R13, R13, 0x2, R0.reuse ;  /* 0x000000020d0d7819 */ /* 0x100fe40000001200 */
[----:B------:R-:W-:Y:S02]  /*0e60*/  ISETP.GT.U32.AND.EX P0, PT, R0, RZ, PT, P0 ;  /* 0x000000ff0000720c */ /* 0x000fe40003f04100 */
[----:B------:R-:W-:-:S11]  /*0e70*/  SHF.R.U32.HI R0, RZ, 0x2, R0 ;  /* 0x00000002ff007819 */ /* 0x000fd60000011600 */
[----:B------:R-:W-:Y:S05]  /*0e80*/  @P0 BRA `(.L_x_11) ;  /* 0xfffffff000c80947 */ /* 0x000fea000383ffff */
.L_x_5:
[----:B------:R-:W-:Y:S05]  /*0e90*/  BSYNC.RECONVERGENT B0 ;  /* 0x0000000000007941 */ /* 0x000fea0003800200 */
.L_x_4:
[----:B------:R-:W-:Y:S04]  /*0ea0*/  STG.E.64 desc[UR4][R6.64+0x18], RZ ;  /* 0x000018ff06007986 */ /* 0x000fe8000c101b04 */
[----:B------:R-:W-:Y:S04]  /*0eb0*/  STG.E desc[UR4][R6.64+0x20], RZ ;  /* 0x000020ff06007986 */ /* 0x000fe8000c101904 */
[----:B------:R-:W-:Y:S01]  /*0ec0*/  STG.E.64 desc[UR4][R6.64+0x28], RZ ;  /* 0x000028ff06007986 */ /* 0x000fe2000c101b04 */
[----:B------:R-:W-:Y:S05]  /*0ed0*/  EXIT ;  /* 0x000000000000794d */ /* 0x000fea0003800000 */
.L_x_12:
        /* <DEDUP_REMOVED lines=10> */
.L_x_14:


//--------------------- .nv.global.init           --------------------------
	.section	.nv.global.init,"aw",@progbits
	.align	4
.nv.global.init:
	.type		mrg32k3aM1SubSeq,@object
	.size		mrg32k3aM1SubSeq,(mrg32k3aM2SubSeq - mrg32k3aM1SubSeq)
mrg32k3aM1SubSeq:
        /*0000*/ 	.byte	0x0b, 0xcc, 0xee, 0x04, 0x73, 0x29, 0x8b, 0x6f, 0xf6, 0x53, 0x03, 0xf6, 0x23, 0xf6, 0xea, 0xda
        /* <DEDUP_REMOVED lines=125> */
	.type		mrg32k3aM2SubSeq,@object
	.size		mrg32k3aM2SubSeq,(mrg32k3aM1 - mrg32k3aM2SubSeq)
mrg32k3aM2SubSeq:
        /* <DEDUP_REMOVED lines=126> */
	.type		mrg32k3aM1,@object
	.size		mrg32k3aM1,(mrg32k3aM1Seq - mrg32k3aM1)
mrg32k3aM1:
        /* <DEDUP_REMOVED lines=144> */
	.type		mrg32k3aM1Seq,@object
	.size		mrg32k3aM1Seq,(mrg32k3aM2 - mrg32k3aM1Seq)
mrg32k3aM1Seq:
        /* <DEDUP_REMOVED lines=144> */
	.type		mrg32k3aM2,@object
	.size		mrg32k3aM2,(mrg32k3aM2Seq - mrg32k3aM2)
mrg32k3aM2:
        /* <DEDUP_REMOVED lines=144> */
	.type		mrg32k3aM2Seq,@object
	.size		mrg32k3aM2Seq,(precalc_xorwow_matrix - mrg32k3aM2Seq)
mrg32k3aM2Seq:
        /* <DEDUP_REMOVED lines=144> */
	.type		precalc_xorwow_matrix,@object
	.size		precalc_xorwow_matrix,(precalc_xorwow_offset_matrix - precalc_xorwow_matrix)
precalc_xorwow_matrix:
        /* <DEDUP_REMOVED lines=6400> */
	.type		precalc_xorwow_offset_matrix,@object
	.size		precalc_xorwow_offset_matrix,(.L_1 - precalc_xorwow_offset_matrix)
precalc_xorwow_offset_matrix:
        /* <DEDUP_REMOVED lines=6400> */
.L_1:


//--------------------- .nv.shared.reserved.0     --------------------------
	.section	.nv.shared.reserved.0,"aw",@nobits
	.weak		__nv_reservedSMEM_offset_0_alias
	.size		__nv_reservedSMEM_offset_0_alias, 0, 64
	.other		__nv_reservedSMEM_offset_0_alias,@"STO_CUDA_RESERVED_SHARED STV_DEFAULT"
__nv_reservedSMEM_offset_0_alias:
	.zero		0
	.zero		64


//--------------------- .nv.constant0._Z18random_walk_kernelPKiS0_iiiPiP17curandStateXORWOW --------------------------
	.section	.nv.constant0._Z18random_walk_kernelPKiS0_iiiPiP17curandStateXORWOW,"a",@progbits
	.sectionflags	@""
	.align	4
.nv.constant0._Z18random_walk_kernelPKiS0_iiiPiP17curandStateXORWOW:
	.zero		944


//--------------------- .nv.constant0._Z19setup_curand_kernelP17curandStateXORWOWm --------------------------
	.section	.nv.constant0._Z19setup_curand_kernelP17curandStateXORWOWm,"a",@progbits
	.sectionflags	@""
	.align	4
.nv.constant0._Z19setup_curand_kernelP17curandStateXORWOWm:
	.zero		912


//--------------------- SYMBOLS --------------------------

	.type		.nv.reservedSmem.offset0,@object
	.size		.nv.reservedSmem.offset0,0x4
